//
// Generated by NVIDIA NVVM Compiler
//
// Compiler Build ID: CL-36424714
// Cuda compilation tools, release 13.0, V13.0.88
// Based on NVVM 20.0.0
//

.version 9.0
.target sm_100
.address_size 64

	// .globl	_Z11convolutionPfS_S_iiii

.visible .entry _Z11convolutionPfS_S_iiii(
	.param .u64 .ptr .align 1 _Z11convolutionPfS_S_iiii_param_0,
	.param .u64 .ptr .align 1 _Z11convolutionPfS_S_iiii_param_1,
	.param .u64 .ptr .align 1 _Z11convolutionPfS_S_iiii_param_2,
	.param .u32 _Z11convolutionPfS_S_iiii_param_3,
	.param .u32 _Z11convolutionPfS_S_iiii_param_4,
	.param .u32 _Z11convolutionPfS_S_iiii_param_5,
	.param .u32 _Z11convolutionPfS_S_iiii_param_6
)
{
	.reg .pred 	%p<55>;
	.reg .b32 	%r<47>;
	.reg .b32 	%f<151>;
	.reg .b64 	%rd<21>;

	ld.param.u64 	%rd5, [_Z11convolutionPfS_S_iiii_param_0];
	ld.param.u64 	%rd4, [_Z11convolutionPfS_S_iiii_param_1];
	ld.param.u64 	%rd6, [_Z11convolutionPfS_S_iiii_param_2];
	ld.param.u32 	%r19, [_Z11convolutionPfS_S_iiii_param_3];
	ld.param.u32 	%r16, [_Z11convolutionPfS_S_iiii_param_4];
	ld.param.u32 	%r17, [_Z11convolutionPfS_S_iiii_param_5];
	ld.param.u32 	%r18, [_Z11convolutionPfS_S_iiii_param_6];
	cvta.to.global.u64 	%rd1, %rd6;
	cvta.to.global.u64 	%rd2, %rd5;
	mov.u32 	%r21, %ntid.x;
	mov.u32 	%r22, %ctaid.x;
	mov.u32 	%r23, %tid.x;
	mad.lo.s32 	%r1, %r21, %r22, %r23;
	mov.u32 	%r24, %ntid.y;
	mov.u32 	%r25, %ctaid.y;
	mov.u32 	%r26, %tid.y;
	mad.lo.s32 	%r27, %r24, %r25, %r26;
	setp.ge.s32 	%p1, %r1, %r16;
	setp.ge.s32 	%p2, %r27, %r19;
	or.pred  	%p3, %p1, %p2;
	@%p3 bra 	$L__BB0_52;
	mul.lo.s32 	%r3, %r18, %r1;
	add.s32 	%r28, %r17, -2;
	add.s32 	%r4, %r28, %r3;
	mul.lo.s32 	%r5, %r18, %r27;
	add.s32 	%r6, %r28, %r5;
	add.s32 	%r7, %r6, -2;
	setp.gt.u32 	%p4, %r7, 31;
	shl.b32 	%r29, %r7, 5;
	add.s32 	%r8, %r29, %r4;
	add.s32 	%r9, %r4, -34;
	setp.lt.u32 	%p5, %r9, -32;
	or.pred  	%p6, %p4, %p5;
	mul.wide.s32 	%rd7, %r8, 4;
	add.s64 	%rd3, %rd2, %rd7;
	mov.f32 	%f126, 0f00000000;
	@%p6 bra 	$L__BB0_3;
	ld.global.f32 	%f126, [%rd3+-8];
$L__BB0_3:
	setp.gt.u32 	%p7, %r7, 31;
	ld.global.f32 	%f77, [%rd1+-24];
	fma.rn.f32 	%f3, %f126, %f77, 0f00000000;
	add.s32 	%r10, %r4, -33;
	setp.lt.u32 	%p8, %r10, -32;
	or.pred  	%p9, %p7, %p8;
	mov.f32 	%f127, 0f00000000;
	@%p9 bra 	$L__BB0_5;
	ld.global.f32 	%f127, [%rd3+-4];
$L__BB0_5:
	ld.global.f32 	%f79, [%rd1+-20];
	fma.rn.f32 	%f6, %f127, %f79, %f3;
	max.u32 	%r30, %r7, %r4;
	setp.gt.u32 	%p10, %r30, 31;
	mov.f32 	%f128, 0f00000000;
	@%p10 bra 	$L__BB0_7;
	mul.wide.u32 	%rd8, %r8, 4;
	add.s64 	%rd9, %rd2, %rd8;
	ld.global.f32 	%f128, [%rd9];
$L__BB0_7:
	setp.gt.u32 	%p11, %r7, 31;
	ld.global.f32 	%f81, [%rd1+-16];
	fma.rn.f32 	%f9, %f128, %f81, %f6;
	add.s32 	%r11, %r4, -31;
	setp.lt.u32 	%p12, %r11, -32;
	or.pred  	%p13, %p11, %p12;
	mov.f32 	%f129, 0f00000000;
	@%p13 bra 	$L__BB0_9;
	ld.global.f32 	%f129, [%rd3+4];
$L__BB0_9:
	ld.global.f32 	%f83, [%rd1+-12];
	fma.rn.f32 	%f12, %f129, %f83, %f9;
	add.s32 	%r12, %r17, %r3;
	max.u32 	%r31, %r7, %r12;
	setp.gt.u32 	%p14, %r31, 31;
	mov.f32 	%f130, 0f00000000;
	@%p14 bra 	$L__BB0_11;
	ld.global.f32 	%f130, [%rd3+8];
$L__BB0_11:
	ld.global.f32 	%f85, [%rd1+-8];
	fma.rn.f32 	%f15, %f130, %f85, %f12;
	add.s32 	%r13, %r6, -33;
	min.u32 	%r32, %r13, %r9;
	setp.lt.u32 	%p15, %r32, -32;
	mov.f32 	%f131, 0f00000000;
	@%p15 bra 	$L__BB0_13;
	ld.global.f32 	%f131, [%rd3+120];
$L__BB0_13:
	ld.global.f32 	%f87, [%rd1+-4];
	fma.rn.f32 	%f18, %f131, %f87, %f15;
	min.u32 	%r33, %r13, %r10;
	setp.lt.u32 	%p16, %r33, -32;
	mov.f32 	%f132, 0f00000000;
	@%p16 bra 	$L__BB0_15;
	ld.global.f32 	%f132, [%rd3+124];
$L__BB0_15:
	setp.lt.u32 	%p17, %r13, -32;
	setp.gt.u32 	%p18, %r4, 31;
	ld.global.f32 	%f89, [%rd1];
	fma.rn.f32 	%f21, %f132, %f89, %f18;
	or.pred  	%p19, %p17, %p18;
	mov.f32 	%f133, 0f00000000;
	@%p19 bra 	$L__BB0_17;
	add.s32 	%r34, %r8, 32;
	mul.wide.u32 	%rd10, %r34, 4;
	add.s64 	%rd11, %rd2, %rd10;
	ld.global.f32 	%f133, [%rd11];
$L__BB0_17:
	ld.global.f32 	%f91, [%rd1+4];
	fma.rn.f32 	%f24, %f133, %f91, %f21;
	min.u32 	%r35, %r13, %r11;
	setp.lt.u32 	%p20, %r35, -32;
	mov.f32 	%f134, 0f00000000;
	@%p20 bra 	$L__BB0_19;
	ld.global.f32 	%f134, [%rd3+132];
$L__BB0_19:
	setp.lt.u32 	%p21, %r13, -32;
	setp.gt.u32 	%p22, %r12, 31;
	ld.global.f32 	%f93, [%rd1+8];
	fma.rn.f32 	%f27, %f134, %f93, %f24;
	or.pred  	%p23, %p21, %p22;
	mov.f32 	%f135, 0f00000000;
	@%p23 bra 	$L__BB0_21;
	ld.global.f32 	%f135, [%rd3+136];
$L__BB0_21:
	setp.lt.u32 	%p24, %r9, -32;
	ld.global.f32 	%f95, [%rd1+12];
	fma.rn.f32 	%f30, %f135, %f95, %f27;
	setp.gt.u32 	%p25, %r6, 31;
	or.pred  	%p26, %p25, %p24;
	mov.f32 	%f136, 0f00000000;
	@%p26 bra 	$L__BB0_23;
	ld.global.f32 	%f136, [%rd3+248];
$L__BB0_23:
	setp.gt.u32 	%p27, %r6, 31;
	setp.lt.u32 	%p28, %r10, -32;
	ld.global.f32 	%f97, [%rd1+16];
	fma.rn.f32 	%f33, %f136, %f97, %f30;
	or.pred  	%p29, %p27, %p28;
	mov.f32 	%f137, 0f00000000;
	@%p29 bra 	$L__BB0_25;
	ld.global.f32 	%f137, [%rd3+252];
$L__BB0_25:
	ld.global.f32 	%f99, [%rd1+20];
	fma.rn.f32 	%f36, %f137, %f99, %f33;
	max.u32 	%r36, %r6, %r4;
	setp.gt.u32 	%p30, %r36, 31;
	mov.f32 	%f138, 0f00000000;
	@%p30 bra 	$L__BB0_27;
	add.s32 	%r37, %r8, 64;
	mul.wide.u32 	%rd12, %r37, 4;
	add.s64 	%rd13, %rd2, %rd12;
	ld.global.f32 	%f138, [%rd13];
$L__BB0_27:
	setp.gt.u32 	%p31, %r6, 31;
	setp.lt.u32 	%p32, %r11, -32;
	ld.global.f32 	%f101, [%rd1+24];
	fma.rn.f32 	%f39, %f138, %f101, %f36;
	or.pred  	%p33, %p31, %p32;
	mov.f32 	%f139, 0f00000000;
	@%p33 bra 	$L__BB0_29;
	ld.global.f32 	%f139, [%rd3+260];
$L__BB0_29:
	ld.global.f32 	%f103, [%rd1+28];
	fma.rn.f32 	%f42, %f139, %f103, %f39;
	max.u32 	%r38, %r6, %r12;
	setp.gt.u32 	%p34, %r38, 31;
	mov.f32 	%f140, 0f00000000;
	@%p34 bra 	$L__BB0_31;
	ld.global.f32 	%f140, [%rd3+264];
$L__BB0_31:
	ld.global.f32 	%f105, [%rd1+32];
	fma.rn.f32 	%f45, %f140, %f105, %f42;
	add.s32 	%r14, %r6, -31;
	min.u32 	%r39, %r14, %r9;
	setp.lt.u32 	%p35, %r39, -32;
	mov.f32 	%f141, 0f00000000;
	@%p35 bra 	$L__BB0_33;
	ld.global.f32 	%f141, [%rd3+376];
$L__BB0_33:
	ld.global.f32 	%f107, [%rd1+36];
	fma.rn.f32 	%f48, %f141, %f107, %f45;
	min.u32 	%r40, %r14, %r10;
	setp.lt.u32 	%p36, %r40, -32;
	mov.f32 	%f142, 0f00000000;
	@%p36 bra 	$L__BB0_35;
	ld.global.f32 	%f142, [%rd3+380];
$L__BB0_35:
	setp.lt.u32 	%p37, %r14, -32;
	setp.gt.u32 	%p38, %r4, 31;
	ld.global.f32 	%f109, [%rd1+40];
	fma.rn.f32 	%f51, %f142, %f109, %f48;
	or.pred  	%p39, %p37, %p38;
	mov.f32 	%f143, 0f00000000;
	@%p39 bra 	$L__BB0_37;
	add.s32 	%r41, %r8, 96;
	mul.wide.u32 	%rd14, %r41, 4;
	add.s64 	%rd15, %rd2, %rd14;
	ld.global.f32 	%f143, [%rd15];
$L__BB0_37:
	ld.global.f32 	%f111, [%rd1+44];
	fma.rn.f32 	%f54, %f143, %f111, %f51;
	min.u32 	%r42, %r14, %r11;
	setp.lt.u32 	%p40, %r42, -32;
	mov.f32 	%f144, 0f00000000;
	@%p40 bra 	$L__BB0_39;
	ld.global.f32 	%f144, [%rd3+388];
$L__BB0_39:
	setp.lt.u32 	%p41, %r14, -32;
	setp.gt.u32 	%p42, %r12, 31;
	ld.global.f32 	%f113, [%rd1+48];
	fma.rn.f32 	%f57, %f144, %f113, %f54;
	or.pred  	%p43, %p41, %p42;
	mov.f32 	%f145, 0f00000000;
	@%p43 bra 	$L__BB0_41;
	ld.global.f32 	%f145, [%rd3+392];
$L__BB0_41:
	setp.lt.u32 	%p44, %r9, -32;
	ld.global.f32 	%f115, [%rd1+52];
	fma.rn.f32 	%f60, %f145, %f115, %f57;
	add.s32 	%r15, %r17, %r5;
	setp.gt.u32 	%p45, %r15, 31;
	or.pred  	%p46, %p45, %p44;
	mov.f32 	%f146, 0f00000000;
	@%p46 bra 	$L__BB0_43;
	ld.global.f32 	%f146, [%rd3+504];
$L__BB0_43:
	setp.gt.u32 	%p47, %r15, 31;
	setp.lt.u32 	%p48, %r10, -32;
	ld.global.f32 	%f117, [%rd1+56];
	fma.rn.f32 	%f63, %f146, %f117, %f60;
	or.pred  	%p49, %p47, %p48;
	mov.f32 	%f147, 0f00000000;
	@%p49 bra 	$L__BB0_45;
	ld.global.f32 	%f147, [%rd3+508];
$L__BB0_45:
	ld.global.f32 	%f119, [%rd1+60];
	fma.rn.f32 	%f66, %f147, %f119, %f63;
	max.u32 	%r43, %r15, %r4;
	setp.gt.u32 	%p50, %r43, 31;
	mov.f32 	%f148, 0f00000000;
	@%p50 bra 	$L__BB0_47;
	add.s32 	%r44, %r8, 128;
	mul.wide.u32 	%rd16, %r44, 4;
	add.s64 	%rd17, %rd2, %rd16;
	ld.global.f32 	%f148, [%rd17];
$L__BB0_47:
	setp.gt.u32 	%p51, %r15, 31;
	setp.lt.u32 	%p52, %r11, -32;
	ld.global.f32 	%f121, [%rd1+64];
	fma.rn.f32 	%f69, %f148, %f121, %f66;
	or.pred  	%p53, %p51, %p52;
	mov.f32 	%f149, 0f00000000;
	@%p53 bra 	$L__BB0_49;
	ld.global.f32 	%f149, [%rd3+516];
$L__BB0_49:
	ld.global.f32 	%f123, [%rd1+68];
	fma.rn.f32 	%f72, %f149, %f123, %f69;
	max.u32 	%r45, %r15, %r12;
	setp.gt.u32 	%p54, %r45, 31;
	mov.f32 	%f150, 0f00000000;
	@%p54 bra 	$L__BB0_51;
	ld.global.f32 	%f150, [%rd3+520];
$L__BB0_51:
	ld.global.f32 	%f124, [%rd1+72];
	fma.rn.f32 	%f125, %f150, %f124, %f72;
	mad.lo.s32 	%r46, %r16, %r27, %r1;
	cvta.to.global.u64 	%rd18, %rd4;
	mul.wide.s32 	%rd19, %r46, 4;
	add.s64 	%rd20, %rd18, %rd19;
	st.global.f32 	[%rd20], %f125;
$L__BB0_52:
	ret;

}
	// .globl	_Z13convolution3DPfS_S_iiii
.visible .entry _Z13convolution3DPfS_S_iiii(
	.param .u64 .ptr .align 1 _Z13convolution3DPfS_S_iiii_param_0,
	.param .u64 .ptr .align 1 _Z13convolution3DPfS_S_iiii_param_1,
	.param .u64 .ptr .align 1 _Z13convolution3DPfS_S_iiii_param_2,
	.param .u32 _Z13convolution3DPfS_S_iiii_param_3,
	.param .u32 _Z13convolution3DPfS_S_iiii_param_4,
	.param .u32 _Z13convolution3DPfS_S_iiii_param_5,
	.param .u32 _Z13convolution3DPfS_S_iiii_param_6
)
{
	.reg .pred 	%p<55>;
	.reg .b32 	%r<47>;
	.reg .b32 	%f<151>;
	.reg .b64 	%rd<21>;

	ld.param.u64 	%rd5, [_Z13convolution3DPfS_S_iiii_param_0];
	ld.param.u64 	%rd4, [_Z13convolution3DPfS_S_iiii_param_1];
	ld.param.u64 	%rd6, [_Z13convolution3DPfS_S_iiii_param_2];
	ld.param.u32 	%r19, [_Z13convolution3DPfS_S_iiii_param_3];
	ld.param.u32 	%r16, [_Z13convolution3DPfS_S_iiii_param_4];
	ld.param.u32 	%r17, [_Z13convolution3DPfS_S_iiii_param_5];
	ld.param.u32 	%r18, [_Z13convolution3DPfS_S_iiii_param_6];
	cvta.to.global.u64 	%rd1, %rd6;
	cvta.to.global.u64 	%rd2, %rd5;
	mov.u32 	%r21, %ntid.x;
	mov.u32 	%r22, %ctaid.x;
	mov.u32 	%r23, %tid.x;
	mad.lo.s32 	%r1, %r21, %r22, %r23;
	mov.u32 	%r24, %ntid.y;
	mov.u32 	%r25, %ctaid.y;
	mov.u32 	%r26, %tid.y;
	mad.lo.s32 	%r27, %r24, %r25, %r26;
	setp.ge.s32 	%p1, %r1, %r16;
	setp.ge.s32 	%p2, %r27, %r19;
	or.pred  	%p3, %p1, %p2;
	@%p3 bra 	$L__BB1_52;
	mul.lo.s32 	%r3, %r18, %r1;
	add.s32 	%r28, %r17, -2;
	add.s32 	%r4, %r28, %r3;
	mul.lo.s32 	%r5, %r18, %r27;
	add.s32 	%r6, %r28, %r5;
	add.s32 	%r7, %r6, -2;
	setp.gt.u32 	%p4, %r7, 31;
	shl.b32 	%r29, %r7, 5;
	add.s32 	%r8, %r29, %r4;
	add.s32 	%r9, %r4, -34;
	setp.lt.u32 	%p5, %r9, -32;
	or.pred  	%p6, %p4, %p5;
	mul.wide.s32 	%rd7, %r8, 4;
	add.s64 	%rd3, %rd2, %rd7;
	mov.f32 	%f126, 0f00000000;
	@%p6 bra 	$L__BB1_3;
	ld.global.f32 	%f126, [%rd3+-8];
$L__BB1_3:
	setp.gt.u32 	%p7, %r7, 31;
	ld.global.f32 	%f77, [%rd1+-24];
	fma.rn.f32 	%f3, %f126, %f77, 0f00000000;
	add.s32 	%r10, %r4, -33;
	setp.lt.u32 	%p8, %r10, -32;
	or.pred  	%p9, %p7, %p8;
	mov.f32 	%f127, 0f00000000;
	@%p9 bra 	$L__BB1_5;
	ld.global.f32 	%f127, [%rd3+-4];
$L__BB1_5:
	ld.global.f32 	%f79, [%rd1+-20];
	fma.rn.f32 	%f6, %f127, %f79, %f3;
	max.u32 	%r30, %r7, %r4;
	setp.gt.u32 	%p10, %r30, 31;
	mov.f32 	%f128, 0f00000000;
	@%p10 bra 	$L__BB1_7;
	mul.wide.u32 	%rd8, %r8, 4;
	add.s64 	%rd9, %rd2, %rd8;
	ld.global.f32 	%f128, [%rd9];
$L__BB1_7:
	setp.gt.u32 	%p11, %r7, 31;
	ld.global.f32 	%f81, [%rd1+-16];
	fma.rn.f32 	%f9, %f128, %f81, %f6;
	add.s32 	%r11, %r4, -31;
	setp.lt.u32 	%p12, %r11, -32;
	or.pred  	%p13, %p11, %p12;
	mov.f32 	%f129, 0f00000000;
	@%p13 bra 	$L__BB1_9;
	ld.global.f32 	%f129, [%rd3+4];
$L__BB1_9:
	ld.global.f32 	%f83, [%rd1+-12];
	fma.rn.f32 	%f12, %f129, %f83, %f9;
	add.s32 	%r12, %r17, %r3;
	max.u32 	%r31, %r7, %r12;
	setp.gt.u32 	%p14, %r31, 31;
	mov.f32 	%f130, 0f00000000;
	@%p14 bra 	$L__BB1_11;
	ld.global.f32 	%f130, [%rd3+8];
$L__BB1_11:
	ld.global.f32 	%f85, [%rd1+-8];
	fma.rn.f32 	%f15, %f130, %f85, %f12;
	add.s32 	%r13, %r6, -33;
	min.u32 	%r32, %r13, %r9;
	setp.lt.u32 	%p15, %r32, -32;
	mov.f32 	%f131, 0f00000000;
	@%p15 bra 	$L__BB1_13;
	ld.global.f32 	%f131, [%rd3+120];
$L__BB1_13:
	ld.global.f32 	%f87, [%rd1+-4];
	fma.rn.f32 	%f18, %f131, %f87, %f15;
	min.u32 	%r33, %r13, %r10;
	setp.lt.u32 	%p16, %r33, -32;
	mov.f32 	%f132, 0f00000000;
	@%p16 bra 	$L__BB1_15;
	ld.global.f32 	%f132, [%rd3+124];
$L__BB1_15:
	setp.lt.u32 	%p17, %r13, -32;
	setp.gt.u32 	%p18, %r4, 31;
	ld.global.f32 	%f89, [%rd1];
	fma.rn.f32 	%f21, %f132, %f89, %f18;
	or.pred  	%p19, %p17, %p18;
	mov.f32 	%f133, 0f00000000;
	@%p19 bra 	$L__BB1_17;
	add.s32 	%r34, %r8, 32;
	mul.wide.u32 	%rd10, %r34, 4;
	add.s64 	%rd11, %rd2, %rd10;
	ld.global.f32 	%f133, [%rd11];
$L__BB1_17:
	ld.global.f32 	%f91, [%rd1+4];
	fma.rn.f32 	%f24, %f133, %f91, %f21;
	min.u32 	%r35, %r13, %r11;
	setp.lt.u32 	%p20, %r35, -32;
	mov.f32 	%f134, 0f00000000;
	@%p20 bra 	$L__BB1_19;
	ld.global.f32 	%f134, [%rd3+132];
$L__BB1_19:
	setp.lt.u32 	%p21, %r13, -32;
	setp.gt.u32 	%p22, %r12, 31;
	ld.global.f32 	%f93, [%rd1+8];
	fma.rn.f32 	%f27, %f134, %f93, %f24;
	or.pred  	%p23, %p21, %p22;
	mov.f32 	%f135, 0f00000000;
	@%p23 bra 	$L__BB1_21;
	ld.global.f32 	%f135, [%rd3+136];
$L__BB1_21:
	setp.lt.u32 	%p24, %r9, -32;
	ld.global.f32 	%f95, [%rd1+12];
	fma.rn.f32 	%f30, %f135, %f95, %f27;
	setp.gt.u32 	%p25, %r6, 31;
	or.pred  	%p26, %p25, %p24;
	mov.f32 	%f136, 0f00000000;
	@%p26 bra 	$L__BB1_23;
	ld.global.f32 	%f136, [%rd3+248];
$L__BB1_23:
	setp.gt.u32 	%p27, %r6, 31;
	setp.lt.u32 	%p28, %r10, -32;
	ld.global.f32 	%f97, [%rd1+16];
	fma.rn.f32 	%f33, %f136, %f97, %f30;
	or.pred  	%p29, %p27, %p28;
	mov.f32 	%f137, 0f00000000;
	@%p29 bra 	$L__BB1_25;
	ld.global.f32 	%f137, [%rd3+252];
$L__BB1_25:
	ld.global.f32 	%f99, [%rd1+20];
	fma.rn.f32 	%f36, %f137, %f99, %f33;
	max.u32 	%r36, %r6, %r4;
	setp.gt.u32 	%p30, %r36, 31;
	mov.f32 	%f138, 0f00000000;
	@%p30 bra 	$L__BB1_27;
	add.s32 	%r37, %r8, 64;
	mul.wide.u32 	%rd12, %r37, 4;
	add.s64 	%rd13, %rd2, %rd12;
	ld.global.f32 	%f138, [%rd13];
$L__BB1_27:
	setp.gt.u32 	%p31, %r6, 31;
	setp.lt.u32 	%p32, %r11, -32;
	ld.global.f32 	%f101, [%rd1+24];
	fma.rn.f32 	%f39, %f138, %f101, %f36;
	or.pred  	%p33, %p31, %p32;
	mov.f32 	%f139, 0f00000000;
	@%p33 bra 	$L__BB1_29;
	ld.global.f32 	%f139, [%rd3+260];
$L__BB1_29:
	ld.global.f32 	%f103, [%rd1+28];
	fma.rn.f32 	%f42, %f139, %f103, %f39;
	max.u32 	%r38, %r6, %r12;
	setp.gt.u32 	%p34, %r38, 31;
	mov.f32 	%f140, 0f00000000;
	@%p34 bra 	$L__BB1_31;
	ld.global.f32 	%f140, [%rd3+264];
$L__BB1_31:
	ld.global.f32 	%f105, [%rd1+32];
	fma.rn.f32 	%f45, %f140, %f105, %f42;
	add.s32 	%r14, %r6, -31;
	min.u32 	%r39, %r14, %r9;
	setp.lt.u32 	%p35, %r39, -32;
	mov.f32 	%f141, 0f00000000;
	@%p35 bra 	$L__BB1_33;
	ld.global.f32 	%f141, [%rd3+376];
$L__BB1_33:
	ld.global.f32 	%f107, [%rd1+36];
	fma.rn.f32 	%f48, %f141, %f107, %f45;
	min.u32 	%r40, %r14, %r10;
	setp.lt.u32 	%p36, %r40, -32;
	mov.f32 	%f142, 0f00000000;
	@%p36 bra 	$L__BB1_35;
	ld.global.f32 	%f142, [%rd3+380];
$L__BB1_35:
	setp.lt.u32 	%p37, %r14, -32;
	setp.gt.u32 	%p38, %r4, 31;
	ld.global.f32 	%f109, [%rd1+40];
	fma.rn.f32 	%f51, %f142, %f109, %f48;
	or.pred  	%p39, %p37, %p38;
	mov.f32 	%f143, 0f00000000;
	@%p39 bra 	$L__BB1_37;
	add.s32 	%r41, %r8, 96;
	mul.wide.u32 	%rd14, %r41, 4;
	add.s64 	%rd15, %rd2, %rd14;
	ld.global.f32 	%f143, [%rd15];
$L__BB1_37:
	ld.global.f32 	%f111, [%rd1+44];
	fma.rn.f32 	%f54, %f143, %f111, %f51;
	min.u32 	%r42, %r14, %r11;
	setp.lt.u32 	%p40, %r42, -32;
	mov.f32 	%f144, 0f00000000;
	@%p40 bra 	$L__BB1_39;
	ld.global.f32 	%f144, [%rd3+388];
$L__BB1_39:
	setp.lt.u32 	%p41, %r14, -32;
	setp.gt.u32 	%p42, %r12, 31;
	ld.global.f32 	%f113, [%rd1+48];
	fma.rn.f32 	%f57, %f144, %f113, %f54;
	or.pred  	%p43, %p41, %p42;
	mov.f32 	%f145, 0f00000000;
	@%p43 bra 	$L__BB1_41;
	ld.global.f32 	%f145, [%rd3+392];
$L__BB1_41:
	setp.lt.u32 	%p44, %r9, -32;
	ld.global.f32 	%f115, [%rd1+52];
	fma.rn.f32 	%f60, %f145, %f115, %f57;
	add.s32 	%r15, %r17, %r5;
	setp.gt.u32 	%p45, %r15, 31;
	or.pred  	%p46, %p45, %p44;
	mov.f32 	%f146, 0f00000000;
	@%p46 bra 	$L__BB1_43;
	ld.global.f32 	%f146, [%rd3+504];
$L__BB1_43:
	setp.gt.u32 	%p47, %r15, 31;
	setp.lt.u32 	%p48, %r10, -32;
	ld.global.f32 	%f117, [%rd1+56];
	fma.rn.f32 	%f63, %f146, %f117, %f60;
	or.pred  	%p49, %p47, %p48;
	mov.f32 	%f147, 0f00000000;
	@%p49 bra 	$L__BB1_45;
	ld.global.f32 	%f147, [%rd3+508];
$L__BB1_45:
	ld.global.f32 	%f119, [%rd1+60];
	fma.rn.f32 	%f66, %f147, %f119, %f63;
	max.u32 	%r43, %r15, %r4;
	setp.gt.u32 	%p50, %r43, 31;
	mov.f32 	%f148, 0f00000000;
	@%p50 bra 	$L__BB1_47;
	add.s32 	%r44, %r8, 128;
	mul.wide.u32 	%rd16, %r44, 4;
	add.s64 	%rd17, %rd2, %rd16;
	ld.global.f32 	%f148, [%rd17];
$L__BB1_47:
	setp.gt.u32 	%p51, %r15, 31;
	setp.lt.u32 	%p52, %r11, -32;
	ld.global.f32 	%f121, [%rd1+64];
	fma.rn.f32 	%f69, %f148, %f121, %f66;
	or.pred  	%p53, %p51, %p52;
	mov.f32 	%f149, 0f00000000;
	@%p53 bra 	$L__BB1_49;
	ld.global.f32 	%f149, [%rd3+516];
$L__BB1_49:
	ld.global.f32 	%f123, [%rd1+68];
	fma.rn.f32 	%f72, %f149, %f123, %f69;
	max.u32 	%r45, %r15, %r12;
	setp.gt.u32 	%p54, %r45, 31;
	mov.f32 	%f150, 0f00000000;
	@%p54 bra 	$L__BB1_51;
	ld.global.f32 	%f150, [%rd3+520];
$L__BB1_51:
	ld.global.f32 	%f124, [%rd1+72];
	fma.rn.f32 	%f125, %f150, %f124, %f72;
	mad.lo.s32 	%r46, %r16, %r27, %r1;
	cvta.to.global.u64 	%rd18, %rd4;
	mul.wide.s32 	%rd19, %r46, 4;
	add.s64 	%rd20, %rd18, %rd19;
	st.global.f32 	[%rd20], %f125;
$L__BB1_52:
	ret;

}
	// .globl	_Z11avg_poolingPfS_iiiii
.visible .entry _Z11avg_poolingPfS_iiiii(
	.param .u64 .ptr .align 1 _Z11avg_poolingPfS_iiiii_param_0,
	.param .u64 .ptr .align 1 _Z11avg_poolingPfS_iiiii_param_1,
	.param .u32 _Z11avg_poolingPfS_iiiii_param_2,
	.param .u32 _Z11avg_poolingPfS_iiiii_param_3,
	.param .u32 _Z11avg_poolingPfS_iiiii_param_4,
	.param .u32 _Z11avg_poolingPfS_iiiii_param_5,
	.param .u32 _Z11avg_poolingPfS_iiiii_param_6
)
{
	.reg .pred 	%p<16>;
	.reg .b32 	%r<23>;
	.reg .b32 	%f<22>;
	.reg .b64 	%rd<11>;

	ld.param.u64 	%rd5, [_Z11avg_poolingPfS_iiiii_param_0];
	ld.param.u64 	%rd4, [_Z11avg_poolingPfS_iiiii_param_1];
	ld.param.u32 	%r8, [_Z11avg_poolingPfS_iiiii_param_2];
	ld.param.u32 	%r9, [_Z11avg_poolingPfS_iiiii_param_3];
	ld.param.u32 	%r12, [_Z11avg_poolingPfS_iiiii_param_4];
	ld.param.u32 	%r10, [_Z11avg_poolingPfS_iiiii_param_5];
	ld.param.u32 	%r11, [_Z11avg_poolingPfS_iiiii_param_6];
	cvta.to.global.u64 	%rd1, %rd5;
	mov.u32 	%r14, %ntid.x;
	mov.u32 	%r15, %ctaid.x;
	mov.u32 	%r16, %tid.x;
	mad.lo.s32 	%r1, %r14, %r15, %r16;
	mov.u32 	%r17, %ntid.y;
	mov.u32 	%r18, %ctaid.y;
	mov.u32 	%r19, %tid.y;
	mad.lo.s32 	%r20, %r17, %r18, %r19;
	setp.ge.s32 	%p1, %r1, %r10;
	setp.ge.s32 	%p2, %r20, %r12;
	or.pred  	%p3, %p1, %p2;
	@%p3 bra 	$L__BB2_10;
	mul.lo.s32 	%r3, %r11, %r1;
	mul.lo.s32 	%r4, %r11, %r20;
	setp.ge.s32 	%p4, %r4, %r8;
	mad.lo.s32 	%r5, %r4, %r9, %r3;
	setp.ge.s32 	%p5, %r3, %r9;
	or.pred  	%p6, %p4, %p5;
	mul.wide.s32 	%rd6, %r5, 4;
	add.s64 	%rd2, %rd1, %rd6;
	mov.f32 	%f18, 0f00000000;
	@%p6 bra 	$L__BB2_3;
	ld.global.f32 	%f12, [%rd2];
	add.f32 	%f18, %f12, 0f00000000;
$L__BB2_3:
	setp.ge.s32 	%p7, %r4, %r8;
	add.s32 	%r6, %r3, 1;
	setp.ge.s32 	%p8, %r6, %r9;
	or.pred  	%p9, %p7, %p8;
	mov.f32 	%f19, 0f00000000;
	@%p9 bra 	$L__BB2_5;
	ld.global.f32 	%f19, [%rd2+4];
$L__BB2_5:
	setp.ge.s32 	%p10, %r3, %r9;
	add.f32 	%f5, %f18, %f19;
	add.s32 	%r7, %r4, 1;
	setp.ge.s32 	%p11, %r7, %r8;
	add.s32 	%r21, %r5, %r9;
	or.pred  	%p12, %p11, %p10;
	mul.wide.s32 	%rd7, %r21, 4;
	add.s64 	%rd3, %rd1, %rd7;
	mov.f32 	%f20, 0f00000000;
	@%p12 bra 	$L__BB2_7;
	ld.global.f32 	%f20, [%rd3];
$L__BB2_7:
	setp.ge.s32 	%p13, %r7, %r8;
	setp.ge.s32 	%p14, %r6, %r9;
	add.f32 	%f8, %f5, %f20;
	or.pred  	%p15, %p13, %p14;
	mov.f32 	%f21, 0f00000000;
	@%p15 bra 	$L__BB2_9;
	ld.global.f32 	%f21, [%rd3+4];
$L__BB2_9:
	add.f32 	%f16, %f8, %f21;
	bar.sync 	0;
	mul.f32 	%f17, %f16, 0f3E800000;
	mad.lo.s32 	%r22, %r10, %r20, %r1;
	cvta.to.global.u64 	%rd8, %rd4;
	mul.wide.s32 	%rd9, %r22, 4;
	add.s64 	%rd10, %rd8, %rd9;
	st.global.f32 	[%rd10], %f17;
$L__BB2_10:
	ret;

}
	// .globl	_Z14matrix_productPfS_S_iii
.visible .entry _Z14matrix_productPfS_S_iii(
	.param .u64 .ptr .align 1 _Z14matrix_productPfS_S_iii_param_0,
	.param .u64 .ptr .align 1 _Z14matrix_productPfS_S_iii_param_1,
	.param .u64 .ptr .align 1 _Z14matrix_productPfS_S_iii_param_2,
	.param .u32 _Z14matrix_productPfS_S_iii_param_3,
	.param .u32 _Z14matrix_productPfS_S_iii_param_4,
	.param .u32 _Z14matrix_productPfS_S_iii_param_5
)
{
	.reg .pred 	%p<13>;
	.reg .b32 	%r<54>;
	.reg .b32 	%f<68>;
	.reg .b64 	%rd<50>;

	ld.param.u64 	%rd8, [_Z14matrix_productPfS_S_iii_param_0];
	ld.param.u64 	%rd9, [_Z14matrix_productPfS_S_iii_param_1];
	ld.param.u64 	%rd7, [_Z14matrix_productPfS_S_iii_param_2];
	ld.param.u32 	%r24, [_Z14matrix_productPfS_S_iii_param_3];
	ld.param.u32 	%r26, [_Z14matrix_productPfS_S_iii_param_4];
	ld.param.u32 	%r25, [_Z14matrix_productPfS_S_iii_param_5];
	cvta.to.global.u64 	%rd1, %rd9;
	cvta.to.global.u64 	%rd2, %rd8;
	mov.u32 	%r28, %ntid.x;
	mov.u32 	%r29, %ctaid.x;
	mov.u32 	%r30, %tid.x;
	mad.lo.s32 	%r1, %r28, %r29, %r30;
	mov.u32 	%r31, %ntid.y;
	mov.u32 	%r32, %ctaid.y;
	mov.u32 	%r33, %tid.y;
	mad.lo.s32 	%r34, %r31, %r32, %r33;
	setp.ge.s32 	%p1, %r1, %r24;
	setp.ge.s32 	%p2, %r34, %r26;
	or.pred  	%p3, %p1, %p2;
	@%p3 bra 	$L__BB3_14;
	mul.lo.s32 	%r35, %r25, %r34;
	cvt.s64.s32 	%rd3, %r35;
	setp.lt.s32 	%p4, %r25, 1;
	mov.f32 	%f67, 0f00000000;
	@%p4 bra 	$L__BB3_13;
	and.b32  	%r3, %r25, 7;
	setp.lt.u32 	%p5, %r25, 8;
	mov.f32 	%f67, 0f00000000;
	mov.b32 	%r48, 0;
	mov.u32 	%r51, %r48;
	@%p5 bra 	$L__BB3_5;
	and.b32  	%r51, %r25, 2147483640;
	shl.b32 	%r5, %r24, 3;
	neg.s32 	%r45, %r51;
	shl.b64 	%rd10, %rd3, 2;
	add.s64 	%rd11, %rd10, %rd2;
	add.s64 	%rd49, %rd11, 16;
	mov.f32 	%f67, 0f00000000;
	mov.b32 	%r48, 0;
	mul.wide.s32 	%rd14, %r24, 4;
	mov.u32 	%r46, %r1;
$L__BB3_4:
	.pragma "nounroll";
	ld.global.f32 	%f17, [%rd49+-16];
	mul.wide.s32 	%rd12, %r46, 4;
	add.s64 	%rd13, %rd1, %rd12;
	ld.global.f32 	%f18, [%rd13];
	fma.rn.f32 	%f19, %f17, %f18, %f67;
	ld.global.f32 	%f20, [%rd49+-12];
	add.s64 	%rd15, %rd13, %rd14;
	ld.global.f32 	%f21, [%rd15];
	fma.rn.f32 	%f22, %f20, %f21, %f19;
	ld.global.f32 	%f23, [%rd49+-8];
	add.s64 	%rd16, %rd15, %rd14;
	ld.global.f32 	%f24, [%rd16];
	fma.rn.f32 	%f25, %f23, %f24, %f22;
	ld.global.f32 	%f26, [%rd49+-4];
	add.s64 	%rd17, %rd16, %rd14;
	ld.global.f32 	%f27, [%rd17];
	fma.rn.f32 	%f28, %f26, %f27, %f25;
	ld.global.f32 	%f29, [%rd49];
	add.s64 	%rd18, %rd17, %rd14;
	ld.global.f32 	%f30, [%rd18];
	fma.rn.f32 	%f31, %f29, %f30, %f28;
	ld.global.f32 	%f32, [%rd49+4];
	add.s64 	%rd19, %rd18, %rd14;
	ld.global.f32 	%f33, [%rd19];
	fma.rn.f32 	%f34, %f32, %f33, %f31;
	ld.global.f32 	%f35, [%rd49+8];
	add.s64 	%rd20, %rd19, %rd14;
	ld.global.f32 	%f36, [%rd20];
	fma.rn.f32 	%f37, %f35, %f36, %f34;
	ld.global.f32 	%f38, [%rd49+12];
	add.s64 	%rd21, %rd20, %rd14;
	ld.global.f32 	%f39, [%rd21];
	fma.rn.f32 	%f67, %f38, %f39, %f37;
	add.s32 	%r48, %r48, %r5;
	add.s32 	%r46, %r46, %r5;
	add.s32 	%r45, %r45, 8;
	add.s64 	%rd49, %rd49, 32;
	setp.ne.s32 	%p6, %r45, 0;
	@%p6 bra 	$L__BB3_4;
$L__BB3_5:
	setp.eq.s32 	%p7, %r3, 0;
	@%p7 bra 	$L__BB3_13;
	and.b32  	%r15, %r25, 3;
	setp.lt.u32 	%p8, %r3, 4;
	@%p8 bra 	$L__BB3_8;
	cvt.u64.u32 	%rd22, %r51;
	add.s64 	%rd23, %rd22, %rd3;
	shl.b64 	%rd24, %rd23, 2;
	add.s64 	%rd25, %rd2, %rd24;
	ld.global.f32 	%f41, [%rd25];
	add.s32 	%r38, %r48, %r1;
	mul.wide.s32 	%rd26, %r38, 4;
	add.s64 	%rd27, %rd1, %rd26;
	ld.global.f32 	%f42, [%rd27];
	fma.rn.f32 	%f43, %f41, %f42, %f67;
	ld.global.f32 	%f44, [%rd25+4];
	mul.wide.s32 	%rd28, %r24, 4;
	add.s64 	%rd29, %rd27, %rd28;
	ld.global.f32 	%f45, [%rd29];
	fma.rn.f32 	%f46, %f44, %f45, %f43;
	ld.global.f32 	%f47, [%rd25+8];
	add.s64 	%rd30, %rd29, %rd28;
	ld.global.f32 	%f48, [%rd30];
	fma.rn.f32 	%f49, %f47, %f48, %f46;
	ld.global.f32 	%f50, [%rd25+12];
	add.s64 	%rd31, %rd30, %rd28;
	ld.global.f32 	%f51, [%rd31];
	fma.rn.f32 	%f67, %f50, %f51, %f49;
	shl.b32 	%r39, %r24, 2;
	add.s32 	%r48, %r39, %r48;
	add.s32 	%r51, %r51, 4;
$L__BB3_8:
	setp.eq.s32 	%p9, %r15, 0;
	@%p9 bra 	$L__BB3_13;
	setp.eq.s32 	%p10, %r15, 1;
	@%p10 bra 	$L__BB3_11;
	cvt.u64.u32 	%rd32, %r51;
	add.s64 	%rd33, %rd32, %rd3;
	shl.b64 	%rd34, %rd33, 2;
	add.s64 	%rd35, %rd2, %rd34;
	ld.global.f32 	%f53, [%rd35];
	add.s32 	%r40, %r48, %r1;
	mul.wide.s32 	%rd36, %r40, 4;
	add.s64 	%rd37, %rd1, %rd36;
	ld.global.f32 	%f54, [%rd37];
	fma.rn.f32 	%f55, %f53, %f54, %f67;
	ld.global.f32 	%f56, [%rd35+4];
	mul.wide.s32 	%rd38, %r24, 4;
	add.s64 	%rd39, %rd37, %rd38;
	ld.global.f32 	%f57, [%rd39];
	fma.rn.f32 	%f67, %f56, %f57, %f55;
	shl.b32 	%r41, %r24, 1;
	add.s32 	%r48, %r48, %r41;
	add.s32 	%r51, %r51, 2;
$L__BB3_11:
	and.b32  	%r42, %r25, 1;
	setp.eq.b32 	%p11, %r42, 1;
	not.pred 	%p12, %p11;
	@%p12 bra 	$L__BB3_13;
	cvt.u64.u32 	%rd40, %r51;
	add.s64 	%rd41, %rd40, %rd3;
	shl.b64 	%rd42, %rd41, 2;
	add.s64 	%rd43, %rd2, %rd42;
	ld.global.f32 	%f58, [%rd43];
	add.s32 	%r43, %r48, %r1;
	mul.wide.s32 	%rd44, %r43, 4;
	add.s64 	%rd45, %rd1, %rd44;
	ld.global.f32 	%f59, [%rd45];
	fma.rn.f32 	%f67, %f58, %f59, %f67;
$L__BB3_13:
	mad.lo.s32 	%r44, %r24, %r34, %r1;
	cvta.to.global.u64 	%rd46, %rd7;
	mul.wide.s32 	%rd47, %r44, 4;
	add.s64 	%rd48, %rd46, %rd47;
	st.global.f32 	[%rd48], %f67;
$L__BB3_14:
	ret;

}
	// .globl	_Z4tanhPfii
.visible .entry _Z4tanhPfii(
	.param .u64 .ptr .align 1 _Z4tanhPfii_param_0,
	.param .u32 _Z4tanhPfii_param_1,
	.param .u32 _Z4tanhPfii_param_2
)
{
	.reg .pred 	%p<4>;
	.reg .b32 	%r<16>;
	.reg .b32 	%f<15>;
	.reg .b64 	%rd<5>;

	ld.param.u64 	%rd1, [_Z4tanhPfii_param_0];
	ld.param.u32 	%r3, [_Z4tanhPfii_param_1];
	ld.param.u32 	%r4, [_Z4tanhPfii_param_2];
	mov.u32 	%r6, %ntid.x;
	mov.u32 	%r7, %ctaid.x;
	mov.u32 	%r8, %tid.x;
	mad.lo.s32 	%r1, %r6, %r7, %r8;
	mov.u32 	%r9, %ntid.y;
	mov.u32 	%r10, %ctaid.y;
	mov.u32 	%r11, %tid.y;
	mad.lo.s32 	%r12, %r9, %r10, %r11;
	setp.ge.s32 	%p1, %r1, %r3;
	setp.ge.s32 	%p2, %r12, %r4;
	or.pred  	%p3, %p1, %p2;
	@%p3 bra 	$L__BB4_2;
	cvta.to.global.u64 	%rd2, %rd1;
	mad.lo.s32 	%r13, %r3, %r12, %r1;
	mul.wide.s32 	%rd3, %r13, 4;
	add.s64 	%rd4, %rd2, %rd3;
	ld.global.f32 	%f1, [%rd4];
	fma.rn.f32 	%f2, %f1, 0f3BBB989D, 0f3F000000;
	cvt.sat.f32.f32 	%f3, %f2;
	mov.f32 	%f4, 0f4B400001;
	mov.f32 	%f5, 0f437C0000;
	fma.rm.f32 	%f6, %f3, %f5, %f4;
	add.f32 	%f7, %f6, 0fCB40007F;
	neg.f32 	%f8, %f7;
	fma.rn.f32 	%f9, %f1, 0f3FB8AA3B, %f8;
	fma.rn.f32 	%f10, %f1, 0f32A57060, %f9;
	mov.b32 	%r14, %f6;
	shl.b32 	%r15, %r14, 23;
	mov.b32 	%f11, %r15;
	ex2.approx.ftz.f32 	%f12, %f10;
	fma.rn.f32 	%f13, %f12, %f11, 0f3F800000;
	rcp.rn.f32 	%f14, %f13;
	st.global.f32 	[%rd4], %f14;
$L__BB4_2:
	ret;

}


// ===== COMPILED SASS (sm_100) =====

	.target	sm_100

	.elftype	@"ET_EXEC"


//--------------------- .note.nv.tkinfo           --------------------------
	.section	.note.nv.tkinfo,"",@"SHT_NOTE"
	.sectionflags	@"SHF_NOTE_NV_TKINFO"
	.tkinfo
        /*0018*/ 	.word	0x00000002
        /*0030*/ 	.string	""
        /*0030*/ 	.string	"ptxas"
        /*0030*/ 	.string	"Cuda compilation tools, release 13.0, V13.0.88"
        /*0030*/ 	.string	"Build cuda_13.0.r13.0/compiler.36424714_0"
        /*0030*/ 	.string	"-arch sm_100 -m 64 "



//--------------------- .note.nv.cuinfo           --------------------------
	.section	.note.nv.cuinfo,"",@"SHT_NOTE"
	.sectionflags	@"SHF_NOTE_NV_CUINFO"
        /*0018*/ 	.short	0x0002
        /*001a*/ 	.short	0x0064
        /*001c*/ 	.short	0x0082
	.zero		2


//--------------------- .nv.info                  --------------------------
	.section	.nv.info,"",@"SHT_CUDA_INFO"
	.align	4


	//----- nvinfo : EIATTR_REGCOUNT
	.align		4
        /*0000*/ 	.byte	0x04, 0x2f
        /*0002*/ 	.short	(.L_1 - .L_0)
	.align		4
.L_0:
        /*0004*/ 	.word	index@(_Z11convolutionPfS_S_iiii)
        /*0008*/ 	.word	0x00000020


	//----- nvinfo : EIATTR_FRAME_SIZE
	.align		4
.L_1:
        /*000c*/ 	.byte	0x04, 0x11
        /*000e*/ 	.short	(.L_3 - .L_2)
	.align		4
.L_2:
        /*0010*/ 	.word	index@(_Z11convolutionPfS_S_iiii)
        /*0014*/ 	.word	0x00000000


	//----- nvinfo : EIATTR_REGCOUNT
	.align		4
.L_3:
        /*0018*/ 	.byte	0x04, 0x2f
        /*001a*/ 	.short	(.L_5 - .L_4)
	.align		4
.L_4:
        /*001c*/ 	.word	index@(_Z13convolution3DPfS_S_iiii)
        /*0020*/ 	.word	0x00000020


	//----- nvinfo : EIATTR_FRAME_SIZE
	.align		4
.L_5:
        /*0024*/ 	.byte	0x04, 0x11
        /*0026*/ 	.short	(.L_7 - .L_6)
	.align		4
.L_6:
        /*0028*/ 	.word	index@(_Z13convolution3DPfS_S_iiii)
        /*002c*/ 	.word	0x00000000


	//----- nvinfo : EIATTR_REGCOUNT
	.align		4
.L_7:
        /*0030*/ 	.byte	0x04, 0x2f
        /*0032*/ 	.short	(.L_9 - .L_8)
	.align		4
.L_8:
        /*0034*/ 	.word	index@(_Z11avg_poolingPfS_iiiii)
        /*0038*/ 	.word	0x00000010


	//----- nvinfo : EIATTR_FRAME_SIZE
	.align		4
.L_9:
        /*003c*/ 	.byte	0x04, 0x11
        /*003e*/ 	.short	(.L_11 - .L_10)
	.align		4
.L_10:
        /*0040*/ 	.word	index@(_Z11avg_poolingPfS_iiiii)
        /*0044*/ 	.word	0x00000000


	//----- nvinfo : EIATTR_REGCOUNT
	.align		4
.L_11:
        /*0048*/ 	.byte	0x04, 0x2f
        /*004a*/ 	.short	(.L_13 - .L_12)
	.align		4
.L_12:
        /*004c*/ 	.word	index@(_Z14matrix_productPfS_S_iii)
        /*0050*/ 	.word	0x00000020


	//----- nvinfo : EIATTR_FRAME_SIZE
	.align		4
.L_13:
        /*0054*/ 	.byte	0x04, 0x11
        /*0056*/ 	.short	(.L_15 - .L_14)
	.align		4
.L_14:
        /*0058*/ 	.word	index@(_Z14matrix_productPfS_S_iii)
        /*005c*/ 	.word	0x00000000


	//----- nvinfo : EIATTR_REGCOUNT
	.align		4
.L_15:
        /*0060*/ 	.byte	0x04, 0x2f
        /*0062*/ 	.short	(.L_17 - .L_16)
	.align		4
.L_16:
        /*0064*/ 	.word	index@(_Z4tanhPfii)
        /*0068*/ 	.word	0x0000000f


	//----- nvinfo : EIATTR_FRAME_SIZE
	.align		4
.L_17:
        /*006c*/ 	.byte	0x04, 0x11
        /*006e*/ 	.short	(.L_19 - .L_18)
	.align		4
.L_18:
        /*0070*/ 	.word	index@($__internal_0_$__cuda_sm20_rcp_rn_f32_slowpath)
        /*0074*/ 	.word	0x00000000


	//----- nvinfo : EIATTR_FRAME_SIZE
	.align		4
.L_19:
        /*0078*/ 	.byte	0x04, 0x11
        /*007a*/ 	.short	(.L_21 - .L_20)
	.align		4
.L_20:
        /*007c*/ 	.word	index@(_Z4tanhPfii)
        /*0080*/ 	.word	0x00000000


	//----- nvinfo : EIATTR_MIN_STACK_SIZE
	.align		4
.L_21:
        /*0084*/ 	.byte	0x04, 0x12
        /*0086*/ 	.short	(.L_23 - .L_22)
	.align		4
.L_22:
        /*0088*/ 	.word	index@(_Z4tanhPfii)
        /*008c*/ 	.word	0x00000000


	//----- nvinfo : EIATTR_MIN_STACK_SIZE
	.align		4
.L_23:
        /*0090*/ 	.byte	0x04, 0x12
        /*0092*/ 	.short	(.L_25 - .L_24)
	.align		4
.L_24:
        /*0094*/ 	.word	index@(_Z14matrix_productPfS_S_iii)
        /*0098*/ 	.word	0x00000000


	//----- nvinfo : EIATTR_MIN_STACK_SIZE
	.align		4
.L_25:
        /*009c*/ 	.byte	0x04, 0x12
        /*009e*/ 	.short	(.L_27 - .L_26)
	.align		4
.L_26:
        /*00a0*/ 	.word	index@(_Z11avg_poolingPfS_iiiii)
        /*00a4*/ 	.word	0x00000000


	//----- nvinfo : EIATTR_MIN_STACK_SIZE
	.align		4
.L_27:
        /*00a8*/ 	.byte	0x04, 0x12
        /*00aa*/ 	.short	(.L_29 - .L_28)
	.align		4
.L_28:
        /*00ac*/ 	.word	index@(_Z13convolution3DPfS_S_iiii)
        /*00b0*/ 	.word	0x00000000


	//----- nvinfo : EIATTR_MIN_STACK_SIZE
	.align		4
.L_29:
        /*00b4*/ 	.byte	0x04, 0x12
        /*00b6*/ 	.short	(.L_31 - .L_30)
	.align		4
.L_30:
        /*00b8*/ 	.word	index@(_Z11convolutionPfS_S_iiii)
        /*00bc*/ 	.word	0x00000000
.L_31:


//--------------------- .nv.compat                --------------------------
	.section	.nv.compat,"",@"SHT_CUDA_COMPAT_INFO"
	.align	4
        /*0000*/ 	.byte	0x02, 0x09, 0x00, 0x00, 0x02, 0x02, 0x01, 0x00, 0x02, 0x05, 0x05, 0x00, 0x03, 0x07, 0x01, 0x01
        /*0010*/ 	.byte	0x02, 0x03, 0x00, 0x00, 0x02, 0x06, 0x01, 0x00, 0x04, 0x0b, 0x08, 0x00, 0x09, 0x00, 0x00, 0x00
        /*0020*/ 	.byte	0x00, 0x00, 0x00, 0x00


//--------------------- .nv.info._Z4tanhPfii      --------------------------
	.section	.nv.info._Z4tanhPfii,"",@"SHT_CUDA_INFO"
	.sectionflags	@""
	.align	4


	//----- nvinfo : EIATTR_CUDA_API_VERSION
	.align		4
        /*0000*/ 	.byte	0x04, 0x37
        /*0002*/ 	.short	(.L_33 - .L_32)
.L_32:
        /*0004*/ 	.word	0x00000082


	//----- nvinfo : EIATTR_KPARAM_INFO
	.align		4
.L_33:
        /*0008*/ 	.byte	0x04, 0x17
        /*000a*/ 	.short	(.L_35 - .L_34)
.L_34:
        /*000c*/ 	.word	0x00000000
        /*0010*/ 	.short	0x0002
        /*0012*/ 	.short	0x000c
        /*0014*/ 	.byte	0x00, 0xf0, 0x11, 0x00


	//----- nvinfo : EIATTR_KPARAM_INFO
	.align		4
.L_35:
        /*0018*/ 	.byte	0x04, 0x17
        /*001a*/ 	.short	(.L_37 - .L_36)
.L_36:
        /*001c*/ 	.word	0x00000000
        /*0020*/ 	.short	0x0001
        /*0022*/ 	.short	0x0008
        /*0024*/ 	.byte	0x00, 0xf0, 0x11, 0x00


	//----- nvinfo : EIATTR_KPARAM_INFO
	.align		4
.L_37:
        /*0028*/ 	.byte	0x04, 0x17
        /*002a*/ 	.short	(.L_39 - .L_38)
.L_38:
        /*002c*/ 	.word	0x00000000
        /*0030*/ 	.short	0x0000
        /*0032*/ 	.short	0x0000
        /*0034*/ 	.byte	0x00, 0xf5, 0x21, 0x00


	//----- nvinfo : EIATTR_SPARSE_MMA_MASK
	.align		4
.L_39:
        /*0038*/ 	.byte	0x03, 0x50
        /*003a*/ 	.short	0x0000


	//----- nvinfo : EIATTR_MAXREG_COUNT
	.align		4
        /*003c*/ 	.byte	0x03, 0x1b
        /*003e*/ 	.short	0x00ff


	//----- nvinfo : EIATTR_MERCURY_ISA_VERSION
	.align		4
        /*0040*/ 	.byte	0x03, 0x5f
        /*0042*/ 	.short	0x0101


	//----- nvinfo : EIATTR_VRC_CTA_INIT_COUNT
	.align		4
        /*0044*/ 	.byte	0x02, 0x4a
	.zero		1
	.zero		1


	//----- nvinfo : EIATTR_EXIT_INSTR_OFFSETS
	.align		4
        /*0048*/ 	.byte	0x04, 0x1c
        /*004a*/ 	.short	(.L_41 - .L_40)


	//   ....[0]....
.L_40:
        /*004c*/ 	.word	0x000000c0


	//   ....[1]....
        /*0050*/ 	.word	0x000002a0


	//----- nvinfo : EIATTR_CRS_STACK_SIZE
	.align		4
.L_41:
        /*0054*/ 	.byte	0x04, 0x1e
        /*0056*/ 	.short	(.L_43 - .L_42)
.L_42:
        /*0058*/ 	.word	0x00000000


	//----- nvinfo : EIATTR_CBANK_PARAM_SIZE
	.align		4
.L_43:
        /*005c*/ 	.byte	0x03, 0x19
        /*005e*/ 	.short	0x0010


	//----- nvinfo : EIATTR_PARAM_CBANK
	.align		4
        /*0060*/ 	.byte	0x04, 0x0a
        /*0062*/ 	.short	(.L_45 - .L_44)
	.align		4
.L_44:
        /*0064*/ 	.word	index@(.nv.constant0._Z4tanhPfii)
        /*0068*/ 	.short	0x0380
        /*006a*/ 	.short	0x0010


	//----- nvinfo : EIATTR_SW_WAR
	.align		4
.L_45:
        /*006c*/ 	.byte	0x04, 0x36
        /*006e*/ 	.short	(.L_47 - .L_46)
.L_46:
        /*0070*/ 	.word	0x00000008
.L_47:


//--------------------- .nv.info._Z14matrix_productPfS_S_iii --------------------------
	.section	.nv.info._Z14matrix_productPfS_S_iii,"",@"SHT_CUDA_INFO"
	.sectionflags	@""
	.align	4


	//----- nvinfo : EIATTR_CUDA_API_VERSION
	.align		4
        /*0000*/ 	.byte	0x04, 0x37
        /*0002*/ 	.short	(.L_49 - .L_48)
.L_48:
        /*0004*/ 	.word	0x00000082


	//----- nvinfo : EIATTR_KPARAM_INFO
	.align		4
.L_49:
        /*0008*/ 	.byte	0x04, 0x17
        /*000a*/ 	.short	(.L_51 - .L_50)
.L_50:
        /*000c*/ 	.word	0x00000000
        /*0010*/ 	.short	0x0005
        /*0012*/ 	.short	0x0020
        /*0014*/ 	.byte	0x00, 0xf0, 0x11, 0x00


	//----- nvinfo : EIATTR_KPARAM_INFO
	.align		4
.L_51:
        /*0018*/ 	.byte	0x04, 0x17
        /*001a*/ 	.short	(.L_53 - .L_52)
.L_52:
        /*001c*/ 	.word	0x00000000
        /*0020*/ 	.short	0x0004
        /*0022*/ 	.short	0x001c
        /*0024*/ 	.byte	0x00, 0xf0, 0x11, 0x00


	//----- nvinfo : EIATTR_KPARAM_INFO
	.align		4
.L_53:
        /*0028*/ 	.byte	0x04, 0x17
        /*002a*/ 	.short	(.L_55 - .L_54)
.L_54:
        /*002c*/ 	.word	0x00000000
        /*0030*/ 	.short	0x0003
        /*0032*/ 	.short	0x0018
        /*0034*/ 	.byte	0x00, 0xf0, 0x11, 0x00


	//----- nvinfo : EIATTR_KPARAM_INFO
	.align		4
.L_55:
        /*0038*/ 	.byte	0x04, 0x17
        /*003a*/ 	.short	(.L_57 - .L_56)
.L_56:
        /*003c*/ 	.word	0x00000000
        /*0040*/ 	.short	0x0002
        /*0042*/ 	.short	0x0010
        /*0044*/ 	.byte	0x00, 0xf5, 0x21, 0x00


	//----- nvinfo : EIATTR_KPARAM_INFO
	.align		4
.L_57:
        /*0048*/ 	.byte	0x04, 0x17
        /*004a*/ 	.short	(.L_59 - .L_58)
.L_58:
        /*004c*/ 	.word	0x00000000
        /*0050*/ 	.short	0x0001
        /*0052*/ 	.short	0x0008
        /*0054*/ 	.byte	0x00, 0xf5, 0x21, 0x00


	//----- nvinfo : EIATTR_KPARAM_INFO
	.align		4
.L_59:
        /*0058*/ 	.byte	0x04, 0x17
        /*005a*/ 	.short	(.L_61 - .L_60)
.L_60:
        /*005c*/ 	.word	0x00000000
        /*0060*/ 	.short	0x0000
        /*0062*/ 	.short	0x0000
        /*0064*/ 	.byte	0x00, 0xf5, 0x21, 0x00


	//----- nvinfo : EIATTR_SPARSE_MMA_MASK
	.align		4
.L_61:
        /*0068*/ 	.byte	0x03, 0x50
        /*006a*/ 	.short	0x0000


	//----- nvinfo : EIATTR_MAXREG_COUNT
	.align		4
        /*006c*/ 	.byte	0x03, 0x1b
        /*006e*/ 	.short	0x00ff


	//----- nvinfo : EIATTR_MERCURY_ISA_VERSION
	.align		4
        /*0070*/ 	.byte	0x03, 0x5f
        /*0072*/ 	.short	0x0101


	//----- nvinfo : EIATTR_VRC_CTA_INIT_COUNT
	.align		4
        /*0074*/ 	.byte	0x02, 0x4a
	.zero		1
	.zero		1


	//----- nvinfo : EIATTR_EXIT_INSTR_OFFSETS
	.align		4
        /*0078*/ 	.byte	0x04, 0x1c
        /*007a*/ 	.short	(.L_63 - .L_62)


	//   ....[0]....
.L_62:
        /*007c*/ 	.word	0x000000c0


	//   ....[1]....
        /*0080*/ 	.word	0x00000900


	//----- nvinfo : EIATTR_CBANK_PARAM_SIZE
	.align		4
.L_63:
        /*0084*/ 	.byte	0x03, 0x19
        /*0086*/ 	.short	0x0024


	//----- nvinfo : EIATTR_PARAM_CBANK
	.align		4
        /*0088*/ 	.byte	0x04, 0x0a
        /*008a*/ 	.short	(.L_65 - .L_64)
	.align		4
.L_64:
        /*008c*/ 	.word	index@(.nv.constant0._Z14matrix_productPfS_S_iii)
        /*0090*/ 	.short	0x0380
        /*0092*/ 	.short	0x0024


	//----- nvinfo : EIATTR_SW_WAR
	.align		4
.L_65:
        /*0094*/ 	.byte	0x04, 0x36
        /*0096*/ 	.short	(.L_67 - .L_66)
.L_66:
        /*0098*/ 	.word	0x00000008
.L_67:


//--------------------- .nv.info._Z11avg_poolingPfS_iiiii --------------------------
	.section	.nv.info._Z11avg_poolingPfS_iiiii,"",@"SHT_CUDA_INFO"
	.sectionflags	@""
	.align	4


	//----- nvinfo : EIATTR_CUDA_API_VERSION
	.align		4
        /*0000*/ 	.byte	0x04, 0x37
        /*0002*/ 	.short	(.L_69 - .L_68)
.L_68:
        /*0004*/ 	.word	0x00000082


	//----- nvinfo : EIATTR_KPARAM_INFO
	.align		4
.L_69:
        /*0008*/ 	.byte	0x04, 0x17
        /*000a*/ 	.short	(.L_71 - .L_70)
.L_70:
        /*000c*/ 	.word	0x00000000
        /*0010*/ 	.short	0x0006
        /*0012*/ 	.short	0x0020
        /*0014*/ 	.byte	0x00, 0xf0, 0x11, 0x00


	//----- nvinfo : EIATTR_KPARAM_INFO
	.align		4
.L_71:
        /*0018*/ 	.byte	0x04, 0x17
        /*001a*/ 	.short	(.L_73 - .L_72)
.L_72:
        /*001c*/ 	.word	0x00000000
        /*0020*/ 	.short	0x0005
        /*0022*/ 	.short	0x001c
        /*0024*/ 	.byte	0x00, 0xf0, 0x11, 0x00


	//----- nvinfo : EIATTR_KPARAM_INFO
	.align		4
.L_73:
        /*0028*/ 	.byte	0x04, 0x17
        /*002a*/ 	.short	(.L_75 - .L_74)
.L_74:
        /*002c*/ 	.word	0x00000000
        /*0030*/ 	.short	0x0004
        /*0032*/ 	.short	0x0018
        /*0034*/ 	.byte	0x00, 0xf0, 0x11, 0x00


	//----- nvinfo : EIATTR_KPARAM_INFO
	.align		4
.L_75:
        /*0038*/ 	.byte	0x04, 0x17
        /*003a*/ 	.short	(.L_77 - .L_76)
.L_76:
        /*003c*/ 	.word	0x00000000
        /*0040*/ 	.short	0x0003
        /*0042*/ 	.short	0x0014
        /*0044*/ 	.byte	0x00, 0xf0, 0x11, 0x00


	//----- nvinfo : EIATTR_KPARAM_INFO
	.align		4
.L_77:
        /*0048*/ 	.byte	0x04, 0x17
        /*004a*/ 	.short	(.L_79 - .L_78)
.L_78:
        /*004c*/ 	.word	0x00000000
        /*0050*/ 	.short	0x0002
        /*0052*/ 	.short	0x0010
        /*0054*/ 	.byte	0x00, 0xf0, 0x11, 0x00


	//----- nvinfo : EIATTR_KPARAM_INFO
	.align		4
.L_79:
        /*0058*/ 	.byte	0x04, 0x17
        /*005a*/ 	.short	(.L_81 - .L_80)
.L_80:
        /*005c*/ 	.word	0x00000000
        /*0060*/ 	.short	0x0001
        /*0062*/ 	.short	0x0008
        /*0064*/ 	.byte	0x00, 0xf5, 0x21, 0x00


	//----- nvinfo : EIATTR_KPARAM_INFO
	.align		4
.L_81:
        /*0068*/ 	.byte	0x04, 0x17
        /*006a*/ 	.short	(.L_83 - .L_82)
.L_82:
        /*006c*/ 	.word	0x00000000
        /*0070*/ 	.short	0x0000
        /*0072*/ 	.short	0x0000
        /*0074*/ 	.byte	0x00, 0xf5, 0x21, 0x00


	//----- nvinfo : EIATTR_SPARSE_MMA_MASK
	.align		4
.L_83:
        /*0078*/ 	.byte	0x03, 0x50
        /*007a*/ 	.short	0x0000


	//----- nvinfo : EIATTR_MAXREG_COUNT
	.align		4
        /*007c*/ 	.byte	0x03, 0x1b
        /*007e*/ 	.short	0x00ff


	//----- nvinfo : EIATTR_NUM_BARRIERS
	.align		4
        /*0080*/ 	.byte	0x02, 0x4c
        /*0082*/ 	.byte	0x01
	.zero		1


	//----- nvinfo : EIATTR_MERCURY_ISA_VERSION
	.align		4
        /*0084*/ 	.byte	0x03, 0x5f
        /*0086*/ 	.short	0x0101


	//----- nvinfo : EIATTR_VRC_CTA_INIT_COUNT
	.align		4
        /*0088*/ 	.byte	0x02, 0x4a
	.zero		1
	.zero		1


	//----- nvinfo : EIATTR_EXIT_INSTR_OFFSETS
	.align		4
        /*008c*/ 	.byte	0x04, 0x1c
        /*008e*/ 	.short	(.L_85 - .L_84)


	//   ....[0]....
.L_84:
        /*0090*/ 	.word	0x000000c0


	//   ....[1]....
        /*0094*/ 	.word	0x00000310


	//----- nvinfo : EIATTR_CBANK_PARAM_SIZE
	.align		4
.L_85:
        /*0098*/ 	.byte	0x03, 0x19
        /*009a*/ 	.short	0x0024


	//----- nvinfo : EIATTR_PARAM_CBANK
	.align		4
        /*009c*/ 	.byte	0x04, 0x0a
        /*009e*/ 	.short	(.L_87 - .L_86)
	.align		4
.L_86:
        /*00a0*/ 	.word	index@(.nv.constant0._Z11avg_poolingPfS_iiiii)
        /*00a4*/ 	.short	0x0380
        /*00a6*/ 	.short	0x0024


	//----- nvinfo : EIATTR_SW_WAR
	.align		4
.L_87:
        /*00a8*/ 	.byte	0x04, 0x36
        /*00aa*/ 	.short	(.L_89 - .L_88)
.L_88:
        /*00ac*/ 	.word	0x00000008
.L_89:


//--------------------- .nv.info._Z13convolution3DPfS_S_iiii --------------------------
	.section	.nv.info._Z13convolution3DPfS_S_iiii,"",@"SHT_CUDA_INFO"
	.sectionflags	@""
	.align	4


	//----- nvinfo : EIATTR_CUDA_API_VERSION
	.align		4
        /*0000*/ 	.byte	0x04, 0x37
        /*0002*/ 	.short	(.L_91 - .L_90)
.L_90:
        /*0004*/ 	.word	0x00000082


	//----- nvinfo : EIATTR_KPARAM_INFO
	.align		4
.L_91:
        /*0008*/ 	.byte	0x04, 0x17
        /*000a*/ 	.short	(.L_93 - .L_92)
.L_92:
        /*000c*/ 	.word	0x00000000
        /*0010*/ 	.short	0x0006
        /*0012*/ 	.short	0x0024
        /*0014*/ 	.byte	0x00, 0xf0, 0x11, 0x00


	//----- nvinfo : EIATTR_KPARAM_INFO
	.align		4
.L_93:
        /*0018*/ 	.byte	0x04, 0x17
        /*001a*/ 	.short	(.L_95 - .L_94)
.L_94:
        /*001c*/ 	.word	0x00000000
        /*0020*/ 	.short	0x0005
        /*0022*/ 	.short	0x0020
        /*0024*/ 	.byte	0x00, 0xf0, 0x11, 0x00


	//----- nvinfo : EIATTR_KPARAM_INFO
	.align		4
.L_95:
        /*0028*/ 	.byte	0x04, 0x17
        /*002a*/ 	.short	(.L_97 - .L_96)
.L_96:
        /*002c*/ 	.word	0x00000000
        /*0030*/ 	.short	0x0004
        /*0032*/ 	.short	0x001c
        /*0034*/ 	.byte	0x00, 0xf0, 0x11, 0x00


	//----- nvinfo : EIATTR_KPARAM_INFO
	.align		4
.L_97:
        /*0038*/ 	.byte	0x04, 0x17
        /*003a*/ 	.short	(.L_99 - .L_98)
.L_98:
        /*003c*/ 	.word	0x00000000
        /*0040*/ 	.short	0x0003
        /*0042*/ 	.short	0x0018
        /*0044*/ 	.byte	0x00, 0xf0, 0x11, 0x00


	//----- nvinfo : EIATTR_KPARAM_INFO
	.align		4
.L_99:
        /*0048*/ 	.byte	0x04, 0x17
        /*004a*/ 	.short	(.L_101 - .L_100)
.L_100:
        /*004c*/ 	.word	0x00000000
        /*0050*/ 	.short	0x0002
        /*0052*/ 	.short	0x0010
        /*0054*/ 	.byte	0x00, 0xf5, 0x21, 0x00


	//----- nvinfo : EIATTR_KPARAM_INFO
	.align		4
.L_101:
        /*0058*/ 	.byte	0x04, 0x17
        /*005a*/ 	.short	(.L_103 - .L_102)
.L_102:
        /*005c*/ 	.word	0x00000000
        /*0060*/ 	.short	0x0001
        /*0062*/ 	.short	0x0008
        /*0064*/ 	.byte	0x00, 0xf5, 0x21, 0x00


	//----- nvinfo : EIATTR_KPARAM_INFO
	.align		4
.L_103:
        /*0068*/ 	.byte	0x04, 0x17
        /*006a*/ 	.short	(.L_105 - .L_104)
.L_104:
        /*006c*/ 	.word	0x00000000
        /*0070*/ 	.short	0x0000
        /*0072*/ 	.short	0x0000
        /*0074*/ 	.byte	0x00, 0xf5, 0x21, 0x00


	//----- nvinfo : EIATTR_SPARSE_MMA_MASK
	.align		4
.L_105:
        /*0078*/ 	.byte	0x03, 0x50
        /*007a*/ 	.short	0x0000


	//----- nvinfo : EIATTR_MAXREG_COUNT
	.align		4
        /*007c*/ 	.byte	0x03, 0x1b
        /*007e*/ 	.short	0x00ff


	//----- nvinfo : EIATTR_MERCURY_ISA_VERSION
	.align		4
        /*0080*/ 	.byte	0x03, 0x5f
        /*0082*/ 	.short	0x0101


	//----- nvinfo : EIATTR_VRC_CTA_INIT_COUNT
	.align		4
        /*0084*/ 	.byte	0x02, 0x4a
	.zero		1
	.zero		1


	//----- nvinfo : EIATTR_EXIT_INSTR_OFFSETS
	.align		4
        /*0088*/ 	.byte	0x04, 0x1c
        /*008a*/ 	.short	(.L_107 - .L_106)


	//   ....[0]....
.L_106:
        /*008c*/ 	.word	0x000000c0


	//   ....[1]....
        /*0090*/ 	.word	0x00000b80


	//----- nvinfo : EIATTR_CBANK_PARAM_SIZE
	.align		4
.L_107:
        /*0094*/ 	.byte	0x03, 0x19
        /*0096*/ 	.short	0x0028


	//----- nvinfo : EIATTR_PARAM_CBANK
	.align		4
        /*0098*/ 	.byte	0x04, 0x0a
        /*009a*/ 	.short	(.L_109 - .L_108)
	.align		4
.L_108:
        /*009c*/ 	.word	index@(.nv.constant0._Z13convolution3DPfS_S_iiii)
        /*00a0*/ 	.short	0x0380
        /*00a2*/ 	.short	0x0028


	//----- nvinfo : EIATTR_SW_WAR
	.align		4
.L_109:
        /*00a4*/ 	.byte	0x04, 0x36
        /*00a6*/ 	.short	(.L_111 - .L_110)
.L_110:
        /*00a8*/ 	.word	0x00000008
.L_111:


//--------------------- .nv.info._Z11convolutionPfS_S_iiii --------------------------
	.section	.nv.info._Z11convolutionPfS_S_iiii,"",@"SHT_CUDA_INFO"
	.sectionflags	@""
	.align	4


	//----- nvinfo : EIATTR_CUDA_API_VERSION
	.align		4
        /*0000*/ 	.byte	0x04, 0x37
        /*0002*/ 	.short	(.L_113 - .L_112)
.L_112:
        /*0004*/ 	.word	0x00000082


	//----- nvinfo : EIATTR_KPARAM_INFO
	.align		4
.L_113:
        /*0008*/ 	.byte	0x04, 0x17
        /*000a*/ 	.short	(.L_115 - .L_114)
.L_114:
        /*000c*/ 	.word	0x00000000
        /*0010*/ 	.short	0x0006
        /*0012*/ 	.short	0x0024
        /*0014*/ 	.byte	0x00, 0xf0, 0x11, 0x00


	//----- nvinfo : EIATTR_KPARAM_INFO
	.align		4
.L_115:
        /*0018*/ 	.byte	0x04, 0x17
        /*001a*/ 	.short	(.L_117 - .L_116)
.L_116:
        /*001c*/ 	.word	0x00000000
        /*0020*/ 	.short	0x0005
        /*0022*/ 	.short	0x0020
        /*0024*/ 	.byte	0x00, 0xf0, 0x11, 0x00


	//----- nvinfo : EIATTR_KPARAM_INFO
	.align		4
.L_117:
        /*0028*/ 	.byte	0x04, 0x17
        /*002a*/ 	.short	(.L_119 - .L_118)
.L_118:
        /*002c*/ 	.word	0x00000000
        /*0030*/ 	.short	0x0004
        /*0032*/ 	.short	0x001c
        /*0034*/ 	.byte	0x00, 0xf0, 0x11, 0x00


	//----- nvinfo : EIATTR_KPARAM_INFO
	.align		4
.L_119:
        /*0038*/ 	.byte	0x04, 0x17
        /*003a*/ 	.short	(.L_121 - .L_120)
.L_120:
        /*003c*/ 	.word	0x00000000
        /*0040*/ 	.short	0x0003
        /*0042*/ 	.short	0x0018
        /*0044*/ 	.byte	0x00, 0xf0, 0x11, 0x00


	//----- nvinfo : EIATTR_KPARAM_INFO
	.align		4
.L_121:
        /*0048*/ 	.byte	0x04, 0x17
        /*004a*/ 	.short	(.L_123 - .L_122)
.L_122:
        /*004c*/ 	.word	0x00000000
        /*0050*/ 	.short	0x0002
        /*0052*/ 	.short	0x0010
        /*0054*/ 	.byte	0x00, 0xf5, 0x21, 0x00


	//----- nvinfo : EIATTR_KPARAM_INFO
	.align		4
.L_123:
        /*0058*/ 	.byte	0x04, 0x17
        /*005a*/ 	.short	(.L_125 - .L_124)
.L_124:
        /*005c*/ 	.word	0x00000000
        /*0060*/ 	.short	0x0001
        /*0062*/ 	.short	0x0008
        /*0064*/ 	.byte	0x00, 0xf5, 0x21, 0x00


	//----- nvinfo : EIATTR_KPARAM_INFO
	.align		4
.L_125:
        /*0068*/ 	.byte	0x04, 0x17
        /*006a*/ 	.short	(.L_127 - .L_126)
.L_126:
        /*006c*/ 	.word	0x00000000
        /*0070*/ 	.short	0x0000
        /*0072*/ 	.short	0x0000
        /*0074*/ 	.byte	0x00, 0xf5, 0x21, 0x00


	//----- nvinfo : EIATTR_SPARSE_MMA_MASK
	.align		4
.L_127:
        /*0078*/ 	.byte	0x03, 0x50
        /*007a*/ 	.short	0x0000


	//----- nvinfo : EIATTR_MAXREG_COUNT
	.align		4
        /*007c*/ 	.byte	0x03, 0x1b
        /*007e*/ 	.short	0x00ff


	//----- nvinfo : EIATTR_MERCURY_ISA_VERSION
	.align		4
        /*0080*/ 	.byte	0x03, 0x5f
        /*0082*/ 	.short	0x0101


	//----- nvinfo : EIATTR_VRC_CTA_INIT_COUNT
	.align		4
        /*0084*/ 	.byte	0x02, 0x4a
	.zero		1
	.zero		1


	//----- nvinfo : EIATTR_EXIT_INSTR_OFFSETS
	.align		4
        /*0088*/ 	.byte	0x04, 0x1c
        /*008a*/ 	.short	(.L_129 - .L_128)


	//   ....[0]....
.L_128:
        /*008c*/ 	.word	0x000000c0


	//   ....[1]....
        /*0090*/ 	.word	0x00000b80


	//----- nvinfo : EIATTR_CBANK_PARAM_SIZE
	.align		4
.L_129:
        /*0094*/ 	.byte	0x03, 0x19
        /*0096*/ 	.short	0x0028


	//----- nvinfo : EIATTR_PARAM_CBANK
	.align		4
        /*0098*/ 	.byte	0x04, 0x0a
        /*009a*/ 	.short	(.L_131 - .L_130)
	.align		4
.L_130:
        /*009c*/ 	.word	index@(.nv.constant0._Z11convolutionPfS_S_iiii)
        /*00a0*/ 	.short	0x0380
        /*00a2*/ 	.short	0x0028


	//----- nvinfo : EIATTR_SW_WAR
	.align		4
.L_131:
        /*00a4*/ 	.byte	0x04, 0x36
        /*00a6*/ 	.short	(.L_133 - .L_132)
.L_132:
        /*00a8*/ 	.word	0x00000008
.L_133:


//--------------------- .nv.callgraph             --------------------------
	.section	.nv.callgraph,"",@"SHT_CUDA_CALLGRAPH"
	.align	4
	.sectionentsize	8
	.align		4
        /*0000*/ 	.word	0x00000000
	.align		4
        /*0004*/ 	.word	0xffffffff
	.align		4
        /*0008*/ 	.word	0x00000000
	.align		4
        /*000c*/ 	.word	0xfffffffe
	.align		4
        /*0010*/ 	.word	0x00000000
	.align		4
        /*0014*/ 	.word	0xfffffffd
	.align		4
        /*0018*/ 	.word	0x00000000
	.align		4
        /*001c*/ 	.word	0xfffffffc


//--------------------- .text._Z4tanhPfii         --------------------------
	.section	.text._Z4tanhPfii,"ax",@progbits
	.align	128
        .global         _Z4tanhPfii
        .type           _Z4tanhPfii,@function
        .size           _Z4tanhPfii,(.L_x_16 - _Z4tanhPfii)
        .other          _Z4tanhPfii,@"STO_CUDA_ENTRY STV_DEFAULT"
_Z4tanhPfii:
.text._Z4tanhPfii:
[----:B------:R-:W-:Y:S01]  /*0000*/  LDC R1, c[0x0][0x37c] ;  /* 0x0000df00ff017b82 */ /* 0x000fe20000000800 */
[----:B------:R-:W0:Y:S01]  /*0010*/  S2R R3, SR_CTAID.Y ;  /* 0x0000000000037919 */ /* 0x000e220000002600 */
[----:B------:R-:W1:Y:S01]  /*0020*/  LDCU UR4, c[0x0][0x360] ;  /* 0x00006c00ff0477ac */ /* 0x000e620008000800 */
[----:B------:R-:W0:Y:S01]  /*0030*/  S2R R2, SR_TID.Y ;  /* 0x0000000000027919 */ /* 0x000e220000002200 */
[----:B------:R-:W0:Y:S01]  /*0040*/  LDCU UR5, c[0x0][0x364] ;  /* 0x00006c80ff0577ac */ /* 0x000e220008000800 */
[----:B------:R-:W1:Y:S01]  /*0050*/  S2R R0, SR_CTAID.X ;  /* 0x0000000000007919 */ /* 0x000e620000002500 */
[----:B------:R-:W2:Y:S01]  /*0060*/  LDCU.64 UR6, c[0x0][0x388] ;  /* 0x00007100ff0677ac */ /* 0x000ea20008000a00 */
[----:B------:R-:W1:Y:S01]  /*0070*/  S2R R5, SR_TID.X ;  /* 0x0000000000057919 */ /* 0x000e620000002100 */
[----:B0-----:R-:W-:-:S05]  /*0080*/  IMAD R3, R3, UR5, R2 ;  /* 0x0000000503037c24 */ /* 0x001fca000f8e0202 */
[----:B--2---:R-:W-:Y:S01]  /*0090*/  ISETP.GE.AND P0, PT, R3, UR7, PT ;  /* 0x0000000703007c0c */ /* 0x004fe2000bf06270 */
[----:B-1----:R-:W-:-:S05]  /*00a0*/  IMAD R0, R0, UR4, R5 ;  /* 0x0000000400007c24 */ /* 0x002fca000f8e0205 */
[----:B------:R-:W-:-:S13]  /*00b0*/  ISETP.GE.OR P0, PT, R0, UR6, P0 ;  /* 0x0000000600007c0c */ /* 0x000fda0008706670 */
[----:B------:R-:W-:Y:S05]  /*00c0*/  @P0 EXIT ;  /* 0x000000000000094d */ /* 0x000fea0003800000 */
[----:B------:R-:W0:Y:S01]  /*00d0*/  LDC.64 R4, c[0x0][0x380] ;  /* 0x0000e000ff047b82 */ /* 0x000e220000000a00 */
[----:B------:R-:W1:Y:S01]  /*00e0*/  LDCU.64 UR4, c[0x0][0x358] ;  /* 0x00006b00ff0477ac */ /* 0x000e620008000a00 */
[----:B------:R-:W-:-:S04]  /*00f0*/  IMAD R3, R3, UR6, R0 ;  /* 0x0000000603037c24 */ /* 0x000fc8000f8e0200 */
[----:B0-----:R-:W-:-:S05]  /*0100*/  IMAD.WIDE R4, R3, 0x4, R4 ;  /* 0x0000000403047825 */ /* 0x001fca00078e0204 */
[----:B-1----:R-:W2:Y:S01]  /*0110*/  LDG.E R0, desc[UR4][R4.64] ;  /* 0x0000000404007981 */ /* 0x002ea2000c1e1900 */
[----:B------:R-:W-:Y:S01]  /*0120*/  IMAD.MOV.U32 R3, RZ, RZ, 0x3bbb989d ;  /* 0x3bbb989dff037424 */ /* 0x000fe200078e00ff */
[----:B------:R-:W-:Y:S01]  /*0130*/  BSSY.RECONVERGENT B0, `(.L_x_0) ;  /* 0x0000015000007945 */ /* 0x000fe20003800200 */
[----:B------:R-:W-:Y:S02]  /*0140*/  IMAD.MOV.U32 R7, RZ, RZ, 0x437c0000 ;  /* 0x437c0000ff077424 */ /* 0x000fe400078e00ff */
[----:B--2---:R-:W-:-:S04]  /*0150*/  FFMA.SAT R2, R0, R3, 0.5 ;  /* 0x3f00000000027423 */ /* 0x004fc80000002003 */
[----:B------:R-:W-:-:S04]  /*0160*/  FFMA.RM R2, R2, R7, 12582913 ;  /* 0x4b40000102027423 */ /* 0x000fc80000004007 */
[C---:B------:R-:W-:Y:S01]  /*0170*/  FADD R3, R2.reuse, -12583039 ;  /* 0xcb40007f02037421 */ /* 0x040fe20000000000 */
[----:B------:R-:W-:-:S03]  /*0180*/  SHF.L.U32 R2, R2, 0x17, RZ ;  /* 0x0000001702027819 */ /* 0x000fc600000006ff */
[----:B------:R-:W-:-:S04]  /*0190*/  FFMA R3, R0, 1.4426950216293334961, -R3 ;  /* 0x3fb8aa3b00037823 */ /* 0x000fc80000000803 */
[----:B------:R-:W-:-:S06]  /*01a0*/  FFMA R3, R0, 1.925963033500011079e-08, R3 ;  /* 0x32a5706000037823 */ /* 0x000fcc0000000003 */
[----:B------:R-:W0:Y:S02]  /*01b0*/  MUFU.EX2 R3, R3 ;  /* 0x0000000300037308 */ /* 0x000e240000000800 */
[----:B0-----:R-:W-:-:S04]  /*01c0*/  FFMA R0, R2, R3, 1 ;  /* 0x3f80000002007423 */ /* 0x001fc80000000003 */
[----:B------:R-:W-:-:S05]  /*01d0*/  VIADD R2, R0, 0x1800000 ;  /* 0x0180000000027836 */ /* 0x000fca0000000000 */
[----:B------:R-:W-:-:S04]  /*01e0*/  LOP3.LUT R2, R2, 0x7f800000, RZ, 0xc0, !PT ;  /* 0x7f80000002027812 */ /* 0x000fc800078ec0ff */
[----:B------:R-:W-:-:S13]  /*01f0*/  ISETP.GT.U32.AND P0, PT, R2, 0x1ffffff, PT ;  /* 0x01ffffff0200780c */ /* 0x000fda0003f04070 */
[----:B------:R-:W-:Y:S05]  /*0200*/  @P0 BRA `(.L_x_1) ;  /* 0x00000000000c0947 */ /* 0x000fea0003800000 */
[----:B------:R-:W-:-:S07]  /*0210*/  MOV R6, 0x230 ;  /* 0x0000023000067802 */ /* 0x000fce0000000f00 */
[----:B------:R-:W-:Y:S05]  /*0220*/  CALL.REL.NOINC `($__internal_0_$__cuda_sm20_rcp_rn_f32_slowpath) ;  /* 0x0000000000207944 */ /* 0x000fea0003c00000 */
[----:B------:R-:W-:Y:S05]  /*0230*/  BRA `(.L_x_2) ;  /* 0x0000000000107947 */ /* 0x000fea0003800000 */
.L_x_1:
[----:B------:R-:W0:Y:S02]  /*0240*/  MUFU.RCP R3, R0 ;  /* 0x0000000000037308 */ /* 0x000e240000001000 */
[----:B0-----:R-:W-:-:S04]  /*0250*/  FFMA R2, R0, R3, -1 ;  /* 0xbf80000000027423 */ /* 0x001fc80000000003 */
[----:B------:R-:W-:-:S04]  /*0260*/  FADD.FTZ R2, -R2, -RZ ;  /* 0x800000ff02027221 */ /* 0x000fc80000010100 */
[----:B------:R-:W-:-:S07]  /*0270*/  FFMA R3, R3, R2, R3 ;  /* 0x0000000203037223 */ /* 0x000fce0000000003 */
.L_x_2:
[----:B------:R-:W-:Y:S05]  /*0280*/  BSYNC.RECONVERGENT B0 ;  /* 0x0000000000007941 */ /* 0x000fea0003800200 */
.L_x_0:
[----:B------:R-:W-:Y:S01]  /*0290*/  STG.E desc[UR4][R4.64], R3 ;  /* 0x0000000304007986 */ /* 0x000fe2000c101904 */
[----:B------:R-:W-:Y:S05]  /*02a0*/  EXIT ;  /* 0x000000000000794d */ /* 0x000fea0003800000 */
        .weak           $__internal_0_$__cuda_sm20_rcp_rn_f32_slowpath
        .type           $__internal_0_$__cuda_sm20_rcp_rn_f32_slowpath,@function
        .size           $__internal_0_$__cuda_sm20_rcp_rn_f32_slowpath,(.L_x_16 - $__internal_0_$__cuda_sm20_rcp_rn_f32_slowpath)
$__internal_0_$__cuda_sm20_rcp_rn_f32_slowpath:
[----:B------:R-:W-:Y:S01]  /*02b0*/  IMAD.SHL.U32 R2, R0, 0x2, RZ ;  /* 0x0000000200027824 */ /* 0x000fe200078e00ff */
[----:B------:R-:W-:Y:S04]  /*02c0*/  BSSY.RECONVERGENT B1, `(.L_x_3) ;  /* 0x0000030000017945 */ /* 0x000fe80003800200 */
[----:B------:R-:W-:-:S04]  /*02d0*/  SHF.R.U32.HI R2, RZ, 0x18, R2 ;  /* 0x00000018ff027819 */ /* 0x000fc80000011602 */
[----:B------:R-:W-:-:S13]  /*02e0*/  ISETP.NE.U32.AND P0, PT, R2, RZ, PT ;  /* 0x000000ff0200720c */ /* 0x000fda0003f05070 */
[----:B------:R-:W-:Y:S05]  /*02f0*/  @P0 BRA `(.L_x_4) ;  /* 0x0000000000280947 */ /* 0x000fea0003800000 */
[----:B------:R-:W-:-:S04]  /*0300*/  SHF.L.U32 R2, R0, 0x1, RZ ;  /* 0x0000000100027819 */ /* 0x000fc800000006ff */
[----:B------:R-:W-:-:S13]  /*0310*/  ISETP.NE.AND P0, PT, R2, RZ, PT ;  /* 0x000000ff0200720c */ /* 0x000fda0003f05270 */
[----:B------:R-:W-:Y:S01]  /*0320*/  @P0 FFMA R7, R0, 1.84467440737095516160e+19, RZ ;  /* 0x5f80000000070823 */ /* 0x000fe200000000ff */
[----:B------:R-:W-:Y:S08]  /*0330*/  @!P0 MUFU.RCP R3, R0 ;  /* 0x0000000000038308 */ /* 0x000ff00000001000 */
[----:B------:R-:W0:Y:S02]  /*0340*/  @P0 MUFU.RCP R2, R7 ;  /* 0x0000000700020308 */ /* 0x000e240000001000 */
[----:B0-----:R-:W-:-:S04]  /*0350*/  @P0 FFMA R8, R7, R2, -1 ;  /* 0xbf80000007080423 */ /* 0x001fc80000000002 */
[----:B------:R-:W-:-:S04]  /*0360*/  @P0 FADD.FTZ R9, -R8, -RZ ;  /* 0x800000ff08090221 */ /* 0x000fc80000010100 */
[----:B------:R-:W-:-:S04]  /*0370*/  @P0 FFMA R2, R2, R9, R2 ;  /* 0x0000000902020223 */ /* 0x000fc80000000002 */
[----:B------:R-:W-:Y:S01]  /*0380*/  @P0 FFMA R3, R2, 1.84467440737095516160e+19, RZ ;  /* 0x5f80000002030823 */ /* 0x000fe200000000ff */
[----:B------:R-:W-:Y:S06]  /*0390*/  BRA `(.L_x_5) ;  /* 0x0000000000887947 */ /* 0x000fec0003800000 */
.L_x_4:
[----:B------:R-:W-:-:S05]  /*03a0*/  VIADD R3, R2, 0xffffff03 ;  /* 0xffffff0302037836 */ /* 0x000fca0000000000 */
[----:B------:R-:W-:-:S13]  /*03b0*/  ISETP.GT.U32.AND P0, PT, R3, 0x1, PT ;  /* 0x000000010300780c */ /* 0x000fda0003f04070 */
[----:B------:R-:W-:Y:S05]  /*03c0*/  @P0 BRA `(.L_x_6) ;  /* 0x0000000000780947 */ /* 0x000fea0003800000 */
[----:B------:R-:W-:Y:S01]  /*03d0*/  LOP3.LUT R7, R0, 0x7fffff, RZ, 0xc0, !PT ;  /* 0x007fffff00077812 */ /* 0x000fe200078ec0ff */
[----:B------:R-:W-:-:S03]  /*03e0*/  HFMA2 R12, -RZ, RZ, 0, 1.78813934326171875e-07 ;  /* 0x00000003ff0c7431 */ /* 0x000fc600000001ff */
[----:B------:R-:W-:-:S04]  /*03f0*/  LOP3.LUT R7, R7, 0x3f800000, RZ, 0xfc, !PT ;  /* 0x3f80000007077812 */ /* 0x000fc800078efcff */
[----:B------:R-:W0:Y:S01]  /*0400*/  MUFU.RCP R8, R7 ;  /* 0x0000000700087308 */ /* 0x000e220000001000 */
[----:B------:R-:W-:Y:S01]  /*0410*/  SHF.L.U32 R11, R12, R3, RZ ;  /* 0x000000030c0b7219 */ /* 0x000fe200000006ff */
[----:B0-----:R-:W-:-:S04]  /*0420*/  FFMA R9, R7, R8, -1 ;  /* 0xbf80000007097423 */ /* 0x001fc80000000008 */
[----:B------:R-:W-:-:S04]  /*0430*/  FADD.FTZ R9, -R9, -RZ ;  /* 0x800000ff09097221 */ /* 0x000fc80000010100 */
[CCC-:B------:R-:W-:Y:S01]  /*0440*/  FFMA.RM R10, R8.reuse, R9.reuse, R8.reuse ;  /* 0x00000009080a7223 */ /* 0x1c0fe20000004008 */
[----:B------:R-:W-:-:S04]  /*0450*/  FFMA.RP R9, R8, R9, R8 ;  /* 0x0000000908097223 */ /* 0x000fc80000008008 */
[C---:B------:R-:W-:Y:S02]  /*0460*/  LOP3.LUT R8, R10.reuse, 0x7fffff, RZ, 0xc0, !PT ;  /* 0x007fffff0a087812 */ /* 0x040fe400078ec0ff */
[----:B------:R-:W-:Y:S02]  /*0470*/  FSETP.NEU.FTZ.AND P0, PT, R10, R9, PT ;  /* 0x000000090a00720b */ /* 0x000fe40003f1d000 */
[----:B------:R-:W-:Y:S02]  /*0480*/  LOP3.LUT R8, R8, 0x800000, RZ, 0xfc, !PT ;  /* 0x0080000008087812 */ /* 0x000fe400078efcff */
[----:B------:R-:W-:Y:S02]  /*0490*/  SEL R9, RZ, 0xffffffff, !P0 ;  /* 0xffffffffff097807 */ /* 0x000fe40004000000 */
[----:B------:R-:W-:-:S03]  /*04a0*/  LOP3.LUT R10, R11, R8, RZ, 0xc0, !PT ;  /* 0x000000080b0a7212 */ /* 0x000fc600078ec0ff */
[----:B------:R-:W-:Y:S01]  /*04b0*/  IMAD.MOV R9, RZ, RZ, -R9 ;  /* 0x000000ffff097224 */ /* 0x000fe200078e0a09 */
[----:B------:R-:W-:-:S04]  /*04c0*/  SHF.R.U32.HI R10, RZ, R3, R10 ;  /* 0x00000003ff0a7219 */ /* 0x000fc8000001160a */
[----:B------:R-:W-:Y:S02]  /*04d0*/  LOP3.LUT P1, RZ, R9, R3, R8, 0xf8, !PT ;  /* 0x0000000309ff7212 */ /* 0x000fe4000782f808 */
[C---:B------:R-:W-:Y:S02]  /*04e0*/  LOP3.LUT P0, RZ, R10.reuse, 0x1, RZ, 0xc0, !PT ;  /* 0x000000010aff7812 */ /* 0x040fe4000780c0ff */
[----:B------:R-:W-:-:S04]  /*04f0*/  LOP3.LUT P2, RZ, R10, 0x2, RZ, 0xc0, !PT ;  /* 0x000000020aff7812 */ /* 0x000fc8000784c0ff */
[----:B------:R-:W-:Y:S02]  /*0500*/  PLOP3.LUT P0, PT, P0, P1, P2, 0xe0, 0x0 ;  /* 0x000000000000781c */ /* 0x000fe40000703c20 */
[----:B------:R-:W-:Y:S02]  /*0510*/  LOP3.LUT P1, RZ, R0, 0x7fffff, RZ, 0xc0, !PT ;  /* 0x007fffff00ff7812 */ /* 0x000fe4000782c0ff */
[----:B------:R-:W-:-:S04]  /*0520*/  SEL R3, RZ, 0x1, !P0 ;  /* 0x00000001ff037807 */ /* 0x000fc80004000000 */
[----:B------:R-:W-:-:S04]  /*0530*/  IADD3 R3, PT, PT, -R3, RZ, RZ ;  /* 0x000000ff03037210 */ /* 0x000fc80007ffe1ff */
[----:B------:R-:W-:Y:S01]  /*0540*/  ISETP.GE.AND P0, PT, R3, RZ, PT ;  /* 0x000000ff0300720c */ /* 0x000fe20003f06270 */
[----:B------:R-:W-:-:S05]  /*0550*/  VIADD R3, R2, 0xffffff04 ;  /* 0xffffff0402037836 */ /* 0x000fca0000000000 */
[----:B------:R-:W-:-:S07]  /*0560*/  SHF.R.U32.HI R3, RZ, R3, R8 ;  /* 0x00000003ff037219 */ /* 0x000fce0000011608 */
[----:B------:R-:W-:-:S05]  /*0570*/  @!P0 IADD3 R3, PT, PT, R3, 0x1, RZ ;  /* 0x0000000103038810 */ /* 0x000fca0007ffe0ff */
[----:B------:R-:W-:-:S05]  /*0580*/  @!P1 IMAD.SHL.U32 R3, R3, 0x2, RZ ;  /* 0x0000000203039824 */ /* 0x000fca00078e00ff */
[----:B------:R-:W-:Y:S01]  /*0590*/  LOP3.LUT R3, R3, 0x80000000, R0, 0xf8, !PT ;  /* 0x8000000003037812 */ /* 0x000fe200078ef800 */
[----:B------:R-:W-:Y:S06]  /*05a0*/  BRA `(.L_x_5) ;  /* 0x0000000000047947 */ /* 0x000fec0003800000 */
.L_x_6:
[----:B------:R0:W1:Y:S02]  /*05b0*/  MUFU.RCP R3, R0 ;  /* 0x0000000000037308 */ /* 0x0000640000001000 */
.L_x_5:
[----:B------:R-:W-:Y:S05]  /*05c0*/  BSYNC.RECONVERGENT B1 ;  /* 0x0000000000017941 */ /* 0x000fea0003800200 */
.L_x_3:
[----:B------:R-:W-:-:S04]  /*05d0*/  MOV R7, 0x0 ;  /* 0x0000000000077802 */ /* 0x000fc80000000f00 */
[----:B01----:R-:W-:Y:S05]  /*05e0*/  RET.REL.NODEC R6 `(_Z4tanhPfii) ;  /* 0xfffffff806847950 */ /* 0x003fea0003c3ffff */
.L_x_7:
[----:B------:R-:W-:-:S00]  /*05f0*/  BRA `(.L_x_7) ;  /* 0xfffffffc00fc7947 */ /* 0x000fc0000383ffff */
[----:B------:R-:W-:-:S00]  /*0600*/  NOP ;  /* 0x0000000000007918 */ /* 0x000fc00000000000 */
[----:B------:R-:W-:-:S00]  /*0610*/  NOP ;  /* 0x0000000000007918 */ /* 0x000fc00000000000 */
[----:B------:R-:W-:-:S00]  /*0620*/  NOP ;  /* 0x0000000000007918 */ /* 0x000fc00000000000 */
[----:B------:R-:W-:-:S00]  /*0630*/  NOP ;  /* 0x0000000000007918 */ /* 0x000fc00000000000 */
[----:B------:R-:W-:-:S00]  /*0640*/  NOP ;  /* 0x0000000000007918 */ /* 0x000fc00000000000 */
[----:B------:R-:W-:-:S00]  /*0650*/  NOP ;  /* 0x0000000000007918 */ /* 0x000fc00000000000 */
[----:B------:R-:W-:-:S00]  /*0660*/  NOP ;  /* 0x0000000000007918 */ /* 0x000fc00000000000 */
[----:B------:R-:W-:-:S00]  /*0670*/  NOP ;  /* 0x0000000000007918 */ /* 0x000fc00000000000 */
.L_x_16:


//--------------------- .text._Z14matrix_productPfS_S_iii --------------------------
	.section	.text._Z14matrix_productPfS_S_iii,"ax",@progbits
	.align	128
        .global         _Z14matrix_productPfS_S_iii
        .type           _Z14matrix_productPfS_S_iii,@function
        .size           _Z14matrix_productPfS_S_iii,(.L_x_18 - _Z14matrix_productPfS_S_iii)
        .other          _Z14matrix_productPfS_S_iii,@"STO_CUDA_ENTRY STV_DEFAULT"
_Z14matrix_productPfS_S_iii:
.text._Z14matrix_productPfS_S_iii:
[----:B------:R-:W-:Y:S01]  /*0000*/  LDC R1, c[0x0][0x37c] ;  /* 0x0000df00ff017b82 */ /* 0x000fe20000000800 */
[----:B------:R-:W0:Y:S01]  /*0010*/  S2R R16, SR_CTAID.Y ;  /* 0x0000000000107919 */ /* 0x000e220000002600 */
[----:B------:R-:W1:Y:S06]  /*0020*/  LDCU UR4, c[0x0][0x360] ;  /* 0x00006c00ff0477ac */ /* 0x000e6c0008000800 */
[----:B------:R-:W2:Y:S01]  /*0030*/  LDC.64 R2, c[0x0][0x398] ;  /* 0x0000e600ff027b82 */ /* 0x000ea20000000a00 */
[----:B------:R-:W0:Y:S01]  /*0040*/  S2R R5, SR_TID.Y ;  /* 0x0000000000057919 */ /* 0x000e220000002200 */
[----:B------:R-:W0:Y:S01]  /*0050*/  LDCU UR5, c[0x0][0x364] ;  /* 0x00006c80ff0577ac */ /* 0x000e220008000800 */
[----:B------:R-:W1:Y:S01]  /*0060*/  S2R R17, SR_CTAID.X ;  /* 0x0000000000117919 */ /* 0x000e620000002500 */
[----:B------:R-:W1:Y:S01]  /*0070*/  S2R R0, SR_TID.X ;  /* 0x0000000000007919 */ /* 0x000e620000002100 */
[----:B0-----:R-:W-:-:S05]  /*0080*/  IMAD R16, R16, UR5, R5 ;  /* 0x0000000510107c24 */ /* 0x001fca000f8e0205 */
[----:B--2---:R-:W-:Y:S01]  /*0090*/  ISETP.GE.AND P0, PT, R16, R3, PT ;  /* 0x000000031000720c */ /* 0x004fe20003f06270 */
[----:B-1----:R-:W-:-:S05]  /*00a0*/  IMAD R17, R17, UR4, R0 ;  /* 0x0000000411117c24 */ /* 0x002fca000f8e0200 */
[----:B------:R-:W-:-:S13]  /*00b0*/  ISETP.GE.OR P0, PT, R17, R2, P0 ;  /* 0x000000021100720c */ /* 0x000fda0000706670 */
[----:B------:R-:W-:Y:S05]  /*00c0*/  @P0 EXIT ;  /* 0x000000000000094d */ /* 0x000fea0003800000 */
[----:B------:R-:W0:Y:S01]  /*00d0*/  LDC R3, c[0x0][0x3a0] ;  /* 0x0000e800ff037b82 */ /* 0x000e220000000800 */
[----:B------:R-:W1:Y:S01]  /*00e0*/  LDCU.64 UR4, c[0x0][0x358] ;  /* 0x00006b00ff0477ac */ /* 0x000e620008000a00 */
[----:B------:R-:W-:Y:S01]  /*00f0*/  HFMA2 R26, -RZ, RZ, 0, 0 ;  /* 0x00000000ff1a7431 */ /* 0x000fe200000001ff */
[----:B0-----:R-:W-:-:S13]  /*0100*/  ISETP.GE.AND P0, PT, R3, 0x1, PT ;  /* 0x000000010300780c */ /* 0x001fda0003f06270 */
[----:B-1----:R-:W-:Y:S05]  /*0110*/  @!P0 BRA `(.L_x_8) ;  /* 0x0000000400e88947 */ /* 0x002fea0003800000 */
[C---:B------:R-:W-:Y:S01]  /*0120*/  ISETP.GE.U32.AND P1, PT, R3.reuse, 0x8, PT ;  /* 0x000000080300780c */ /* 0x040fe20003f26070 */
[----:B------:R-:W-:Y:S01]  /*0130*/  IMAD R20, R16, R3, RZ ;  /* 0x0000000310147224 */ /* 0x000fe200078e02ff */
[----:B------:R-:W-:Y:S01]  /*0140*/  LOP3.LUT R19, R3, 0x7, RZ, 0xc0, !PT ;  /* 0x0000000703137812 */ /* 0x000fe200078ec0ff */
[----:B------:R-:W-:Y:S01]  /*0150*/  IMAD.MOV.U32 R18, RZ, RZ, RZ ;  /* 0x000000ffff127224 */ /* 0x000fe200078e00ff */
[----:B------:R-:W-:Y:S02]  /*0160*/  MOV R26, RZ ;  /* 0x000000ff001a7202 */ /* 0x000fe40000000f00 */
[----:B------:R-:W-:Y:S02]  /*0170*/  ISETP.NE.AND P0, PT, R19, RZ, PT ;  /* 0x000000ff1300720c */ /* 0x000fe40003f05270 */
[----:B------:R-:W-:Y:S02]  /*0180*/  MOV R23, RZ ;  /* 0x000000ff00177202 */ /* 0x000fe40000000f00 */
[----:B------:R-:W-:-:S03]  /*0190*/  SHF.R.S32.HI R25, RZ, 0x1f, R20 ;  /* 0x0000001fff197819 */ /* 0x000fc60000011414 */
[----:B------:R-:W-:Y:S06]  /*01a0*/  @!P1 BRA `(.L_x_9) ;  /* 0x0000000000cc9947 */ /* 0x000fec0003800000 */
[----:B------:R-:W0:Y:S01]  /*01b0*/  LDCU.64 UR6, c[0x0][0x380] ;  /* 0x00007000ff0677ac */ /* 0x000e220008000a00 */
[----:B------:R-:W-:Y:S01]  /*01c0*/  LOP3.LUT R23, R3, 0x7ffffff8, RZ, 0xc0, !PT ;  /* 0x7ffffff803177812 */ /* 0x000fe200078ec0ff */
[----:B------:R-:W-:Y:S01]  /*01d0*/  IMAD.MOV.U32 R26, RZ, RZ, RZ ;  /* 0x000000ffff1a7224 */ /* 0x000fe200078e00ff */
[----:B------:R-:W-:Y:S01]  /*01e0*/  MOV R18, RZ ;  /* 0x000000ff00127202 */ /* 0x000fe20000000f00 */
[----:B------:R-:W-:Y:S01]  /*01f0*/  IMAD.MOV.U32 R21, RZ, RZ, R17 ;  /* 0x000000ffff157224 */ /* 0x000fe200078e0011 */
[----:B------:R-:W-:Y:S02]  /*0200*/  IADD3 R22, PT, PT, -R23, RZ, RZ ;  /* 0x000000ff17167210 */ /* 0x000fe40007ffe1ff */
[----:B0-----:R-:W-:-:S04]  /*0210*/  LEA R0, P1, R20, UR6, 0x2 ;  /* 0x0000000614007c11 */ /* 0x001fc8000f8210ff */
[----:B------:R-:W-:Y:S02]  /*0220*/  IADD3 R0, P2, PT, R0, 0x10, RZ ;  /* 0x0000001000007810 */ /* 0x000fe40007f5e0ff */
[----:B------:R-:W-:-:S04]  /*0230*/  LEA.HI.X R5, R20, UR7, R25, 0x2, P1 ;  /* 0x0000000714057c11 */ /* 0x000fc800088f1419 */
[----:B------:R-:W-:-:S07]  /*0240*/  IADD3.X R5, PT, PT, RZ, R5, RZ, P2, !PT ;  /* 0x00000005ff057210 */ /* 0x000fce00017fe4ff */
.L_x_10:
[----:B------:R-:W0:Y:S01]  /*0250*/  LDC.64 R10, c[0x0][0x388] ;  /* 0x0000e200ff0a7b82 */ /* 0x000e220000000a00 */
[----:B------:R-:W-:-:S05]  /*0260*/  IMAD.MOV.U32 R4, RZ, RZ, R0 ;  /* 0x000000ffff047224 */ /* 0x000fca00078e0000 */
[----:B------:R-:W2:Y:S04]  /*0270*/  LDG.E R29, desc[UR4][R4.64+-0x10] ;  /* 0xfffff004041d7981 */ /* 0x000ea8000c1e1900 */
[----:B------:R-:W3:Y:S01]  /*0280*/  LDG.E R24, desc[UR4][R4.64+-0xc] ;  /* 0xfffff40404187981 */ /* 0x000ee2000c1e1900 */
[----:B0-----:R-:W-:-:S05]  /*0290*/  IMAD.WIDE R10, R21, 0x4, R10 ;  /* 0x00000004150a7825 */ /* 0x001fca00078e020a */
[----:B------:R0:W2:Y:S01]  /*02a0*/  LDG.E R28, desc[UR4][R10.64] ;  /* 0x000000040a1c7981 */ /* 0x0000a2000c1e1900 */
[----:B------:R-:W-:-:S05]  /*02b0*/  IMAD.WIDE R14, R2, 0x4, R10 ;  /* 0x00000004020e7825 */ /* 0x000fca00078e020a */
[----:B------:R1:W3:Y:S01]  /*02c0*/  LDG.E R27, desc[UR4][R14.64] ;  /* 0x000000040e1b7981 */ /* 0x0002e2000c1e1900 */
[----:B------:R-:W-:-:S05]  /*02d0*/  IMAD.WIDE R12, R2, 0x4, R14 ;  /* 0x00000004020c7825 */ /* 0x000fca00078e020e */
[----:B------:R-:W4:Y:S01]  /*02e0*/  LDG.E R0, desc[UR4][R12.64] ;  /* 0x000000040c007981 */ /* 0x000f22000c1e1900 */
[----:B------:R-:W-:-:S04]  /*02f0*/  IMAD.WIDE R8, R2, 0x4, R12 ;  /* 0x0000000402087825 */ /* 0x000fc800078e020c */
[C---:B------:R-:W-:Y:S01]  /*0300*/  IMAD.WIDE R6, R2.reuse, 0x4, R8 ;  /* 0x0000000402067825 */ /* 0x040fe200078e0208 */
[----:B------:R-:W4:Y:S03]  /*0310*/  LDG.E R13, desc[UR4][R4.64+-0x8] ;  /* 0xfffff804040d7981 */ /* 0x000f26000c1e1900 */
[C---:B0-----:R-:W-:Y:S01]  /*0320*/  IMAD.WIDE R10, R2.reuse, 0x4, R6 ;  /* 0x00000004020a7825 */ /* 0x041fe200078e0206 */
[----:B------:R0:W5:Y:S04]  /*0330*/  LDG.E R12, desc[UR4][R8.64] ;  /* 0x00000004080c7981 */ /* 0x000168000c1e1900 */
[----:B------:R-:W5:Y:S01]  /*0340*/  LDG.E R6, desc[UR4][R6.64] ;  /* 0x0000000406067981 */ /* 0x000f62000c1e1900 */
[----:B-1----:R-:W-:-:S03]  /*0350*/  IMAD.WIDE R14, R2, 0x4, R10 ;  /* 0x00000004020e7825 */ /* 0x002fc600078e020a */
[----:B------:R-:W5:Y:S01]  /*0360*/  LDG.E R11, desc[UR4][R10.64] ;  /* 0x000000040a0b7981 */ /* 0x000f62000c1e1900 */
[----:B0-----:R-:W-:-:S03]  /*0370*/  IMAD.WIDE R8, R2, 0x4, R14 ;  /* 0x0000000402087825 */ /* 0x001fc600078e020e */
[----:B------:R-:W5:Y:S04]  /*0380*/  LDG.E R7, desc[UR4][R4.64+0x8] ;  /* 0x0000080404077981 */ /* 0x000f68000c1e1900 */
[----:B------:R-:W5:Y:S04]  /*0390*/  LDG.E R8, desc[UR4][R8.64] ;  /* 0x0000000408087981 */ /* 0x000f68000c1e1900 */
[----:B------:R0:W5:Y:S01]  /*03a0*/  LDG.E R9, desc[UR4][R4.64+0xc] ;  /* 0x00000c0404097981 */ /* 0x000162000c1e1900 */
[----:B--2---:R-:W-:-:S03]  /*03b0*/  FFMA R28, R29, R28, R26 ;  /* 0x0000001c1d1c7223 */ /* 0x004fc6000000001a */
[----:B------:R-:W5:Y:S01]  /*03c0*/  LDG.E R29, desc[UR4][R4.64+-0x4] ;  /* 0xfffffc04041d7981 */ /* 0x000f62000c1e1900 */
[----:B---3--:R-:W-:-:S03]  /*03d0*/  FFMA R24, R24, R27, R28 ;  /* 0x0000001b18187223 */ /* 0x008fc6000000001c */
[----:B------:R-:W2:Y:S04]  /*03e0*/  LDG.E R26, desc[UR4][R14.64] ;  /* 0x000000040e1a7981 */ /* 0x000ea8000c1e1900 */
[----:B------:R-:W3:Y:S04]  /*03f0*/  LDG.E R27, desc[UR4][R4.64] ;  /* 0x00000004041b7981 */ /* 0x000ee8000c1e1900 */
[----:B------:R-:W2:Y:S01]  /*0400*/  LDG.E R28, desc[UR4][R4.64+0x4] ;  /* 0x00000404041c7981 */ /* 0x000ea2000c1e1900 */
[----:B------:R-:W-:Y:S01]  /*0410*/  IADD3 R22, PT, PT, R22, 0x8, RZ ;  /* 0x0000000816167810 */ /* 0x000fe20007ffe0ff */
[----:B----4-:R-:W-:-:S03]  /*0420*/  FFMA R0, R13, R0, R24 ;  /* 0x000000000d007223 */ /* 0x010fc60000000018 */
[----:B------:R-:W-:Y:S01]  /*0430*/  ISETP.NE.AND P1, PT, R22, RZ, PT ;  /* 0x000000ff1600720c */ /* 0x000fe20003f25270 */
[C---:B------:R-:W-:Y:S01]  /*0440*/  IMAD R18, R2.reuse, 0x8, R18 ;  /* 0x0000000802127824 */ /* 0x040fe200078e0212 */
[----:B------:R-:W-:Y:S01]  /*0450*/  LEA R21, R2, R21, 0x3 ;  /* 0x0000001502157211 */ /* 0x000fe200078e18ff */
[----:B-----5:R-:W-:-:S04]  /*0460*/  FFMA R0, R29, R12, R0 ;  /* 0x0000000c1d007223 */ /* 0x020fc80000000000 */
[----:B---3--:R-:W-:-:S04]  /*0470*/  FFMA R27, R27, R6, R0 ;  /* 0x000000061b1b7223 */ /* 0x008fc80000000000 */
[----:B--2---:R-:W-:Y:S01]  /*0480*/  FFMA R28, R28, R11, R27 ;  /* 0x0000000b1c1c7223 */ /* 0x004fe2000000001b */
[----:B------:R-:W-:-:S03]  /*0490*/  IADD3 R0, P2, PT, R4, 0x20, RZ ;  /* 0x0000002004007810 */ /* 0x000fc60007f5e0ff */
[----:B------:R-:W-:Y:S01]  /*04a0*/  FFMA R26, R7, R26, R28 ;  /* 0x0000001a071a7223 */ /* 0x000fe2000000001c */
[----:B0-----:R-:W-:-:S03]  /*04b0*/  IADD3.X R5, PT, PT, RZ, R5, RZ, P2, !PT ;  /* 0x00000005ff057210 */ /* 0x001fc600017fe4ff */
[----:B------:R-:W-:Y:S01]  /*04c0*/  FFMA R26, R9, R8, R26 ;  /* 0x00000008091a7223 */ /* 0x000fe2000000001a */
[----:B------:R-:W-:Y:S06]  /*04d0*/  @P1 BRA `(.L_x_10) ;  /* 0xfffffffc005c1947 */ /* 0x000fec000383ffff */
.L_x_9:
[----:B------:R-:W-:Y:S05]  /*04e0*/  @!P0 BRA `(.L_x_8) ;  /* 0x0000000000f48947 */ /* 0x000fea0003800000 */
[----:B------:R-:W-:Y:S02]  /*04f0*/  ISETP.GE.U32.AND P0, PT, R19, 0x4, PT ;  /* 0x000000041300780c */ /* 0x000fe40003f06070 */
[----:B------:R-:W-:-:S04]  /*0500*/  LOP3.LUT R14, R3, 0x3, RZ, 0xc0, !PT ;  /* 0x00000003030e7812 */ /* 0x000fc800078ec0ff */
[----:B------:R-:W-:-:S07]  /*0510*/  ISETP.NE.AND P1, PT, R14, RZ, PT ;  /* 0x000000ff0e00720c */ /* 0x000fce0003f25270 */
[----:B------:R-:W-:Y:S06]  /*0520*/  @!P0 BRA `(.L_x_11) ;  /* 0x0000000000648947 */ /* 0x000fec0003800000 */
[----:B------:R-:W0:Y:S01]  /*0530*/  LDC.64 R12, c[0x0][0x388] ;  /* 0x0000e200ff0c7b82 */ /* 0x000e220000000a00 */
[----:B------:R-:W1:Y:S01]  /*0540*/  LDCU.64 UR6, c[0x0][0x380] ;  /* 0x00007000ff0677ac */ /* 0x000e620008000a00 */
[----:B------:R-:W-:Y:S02]  /*0550*/  IADD3 R5, PT, PT, R17, R18, RZ ;  /* 0x0000001211057210 */ /* 0x000fe40007ffe0ff */
[----:B------:R-:W-:-:S03]  /*0560*/  IADD3 R0, P0, PT, R20, R23, RZ ;  /* 0x0000001714007210 */ /* 0x000fc60007f1e0ff */
[----:B0-----:R-:W-:-:S04]  /*0570*/  IMAD.WIDE R12, R5, 0x4, R12 ;  /* 0x00000004050c7825 */ /* 0x001fc800078e020c */
[----:B------:R-:W-:Y:S01]  /*0580*/  IMAD.X R5, RZ, RZ, R25, P0 ;  /* 0x000000ffff057224 */ /* 0x000fe200000e0619 */
[----:B-1----:R-:W-:Y:S01]  /*0590*/  LEA R4, P0, R0, UR6, 0x2 ;  /* 0x0000000600047c11 */ /* 0x002fe2000f8010ff */
[----:B------:R-:W-:Y:S02]  /*05a0*/  IMAD.WIDE R6, R2, 0x4, R12 ;  /* 0x0000000402067825 */ /* 0x000fe400078e020c */
[----:B------:R-:W2:Y:S01]  /*05b0*/  LDG.E R12, desc[UR4][R12.64] ;  /* 0x000000040c0c7981 */ /* 0x000ea2000c1e1900 */
[----:B------:R-:W-:Y:S01]  /*05c0*/  LEA.HI.X R5, R0, UR7, R5, 0x2, P0 ;  /* 0x0000000700057c11 */ /* 0x000fe200080f1405 */
[----:B------:R-:W-:-:S04]  /*05d0*/  IMAD.WIDE R8, R2, 0x4, R6 ;  /* 0x0000000402087825 */ /* 0x000fc800078e0206 */
[----:B------:R-:W2:Y:S04]  /*05e0*/  LDG.E R15, desc[UR4][R4.64] ;  /* 0x00000004040f7981 */ /* 0x000ea8000c1e1900 */
[----:B------:R-:W3:Y:S01]  /*05f0*/  LDG.E R6, desc[UR4][R6.64] ;  /* 0x0000000406067981 */ /* 0x000ee2000c1e1900 */
[----:B------:R-:W-:-:S03]  /*0600*/  IMAD.WIDE R10, R2, 0x4, R8 ;  /* 0x00000004020a7825 */ /* 0x000fc600078e0208 */
[----:B------:R-:W3:Y:S04]  /*0610*/  LDG.E R0, desc[UR4][R4.64+0x4] ;  /* 0x0000040404007981 */ /* 0x000ee8000c1e1900 */
[----:B------:R-:W4:Y:S04]  /*0620*/  LDG.E R21, desc[UR4][R8.64] ;  /* 0x0000000408157981 */ /* 0x000f28000c1e1900 */
[----:B------:R-:W4:Y:S04]  /*0630*/  LDG.E R19, desc[UR4][R4.64+0x8] ;  /* 0x0000080404137981 */ /* 0x000f28000c1e1900 */
[----:B------:R-:W5:Y:S04]  /*0640*/  LDG.E R27, desc[UR4][R4.64+0xc] ;  /* 0x00000c04041b7981 */ /* 0x000f68000c1e1900 */
[----:B------:R-:W5:Y:S01]  /*0650*/  LDG.E R10, desc[UR4][R10.64] ;  /* 0x000000040a0a7981 */ /* 0x000f62000c1e1900 */
[----:B------:R-:W-:-:S02]  /*0660*/  IADD3 R23, PT, PT, R23, 0x4, RZ ;  /* 0x0000000417177810 */ /* 0x000fc40007ffe0ff */
[----:B------:R-:W-:Y:S01]  /*0670*/  LEA R18, R2, R18, 0x2 ;  /* 0x0000001202127211 */ /* 0x000fe200078e10ff */
[----:B--2---:R-:W-:-:S04]  /*0680*/  FFMA R15, R15, R12, R26 ;  /* 0x0000000c0f0f7223 */ /* 0x004fc8000000001a */
[----:B---3--:R-:W-:-:S04]  /*0690*/  FFMA R0, R0, R6, R15 ;  /* 0x0000000600007223 */ /* 0x008fc8000000000f */
[----:B----4-:R-:W-:-:S04]  /*06a0*/  FFMA R0, R19, R21, R0 ;  /* 0x0000001513007223 */ /* 0x010fc80000000000 */
[----:B-----5:R-:W-:-:S07]  /*06b0*/  FFMA R26, R27, R10, R0 ;  /* 0x0000000a1b1a7223 */ /* 0x020fce0000000000 */
.L_x_11:
[----:B------:R-:W-:Y:S05]  /*06c0*/  @!P1 BRA `(.L_x_8) ;  /* 0x00000000007c9947 */ /* 0x000fea0003800000 */
[----:B------:R-:W-:Y:S02]  /*06d0*/  ISETP.NE.AND P1, PT, R14, 0x1, PT ;  /* 0x000000010e00780c */ /* 0x000fe40003f25270 */
[----:B------:R-:W-:-:S04]  /*06e0*/  LOP3.LUT R3, R3, 0x1, RZ, 0xc0, !PT ;  /* 0x0000000103037812 */ /* 0x000fc800078ec0ff */
[----:B------:R-:W-:-:S07]  /*06f0*/  ISETP.NE.U32.AND P0, PT, R3, 0x1, PT ;  /* 0x000000010300780c */ /* 0x000fce0003f05070 */
[----:B------:R-:W0:Y:S01]  /*0700*/  @P1 LDC.64 R10, c[0x0][0x388] ;  /* 0x0000e200ff0a1b82 */ /* 0x000e220000000a00 */
[--C-:B------:R-:W-:Y:S01]  /*0710*/  @P1 IMAD.IADD R3, R17, 0x1, R18.reuse ;  /* 0x0000000111031824 */ /* 0x100fe200078e0212 */
[----:B------:R-:W-:Y:S01]  /*0720*/  @P1 IADD3 R0, P2, PT, R20, R23, RZ ;  /* 0x0000001714001210 */ /* 0x000fe20007f5e0ff */
[----:B------:R-:W-:Y:S01]  /*0730*/  @P1 IMAD R18, R2, 0x2, R18 ;  /* 0x0000000202121824 */ /* 0x000fe200078e0212 */
[----:B------:R-:W-:-:S04]  /*0740*/  @P1 IADD3 R23, PT, PT, R23, 0x2, RZ ;  /* 0x0000000217171810 */ /* 0x000fc80007ffe0ff */
[----:B------:R-:W1:Y:S08]  /*0750*/  @P1 LDC.64 R6, c[0x0][0x380] ;  /* 0x0000e000ff061b82 */ /* 0x000e700000000a00 */
[----:B------:R-:W2:Y:S08]  /*0760*/  @!P0 LDC.64 R8, c[0x0][0x380] ;  /* 0x0000e000ff088b82 */ /* 0x000eb00000000a00 */
[----:B------:R-:W3:Y:S01]  /*0770*/  @!P0 LDC.64 R4, c[0x0][0x388] ;  /* 0x0000e200ff048b82 */ /* 0x000ee20000000a00 */
[----:B0-----:R-:W-:Y:S01]  /*0780*/  @P1 IMAD.WIDE R10, R3, 0x4, R10 ;  /* 0x00000004030a1825 */ /* 0x001fe200078e020a */
[----:B------:R-:W-:-:S02]  /*0790*/  @P1 IADD3.X R3, PT, PT, RZ, R25, RZ, P2, !PT ;  /* 0x00000019ff031210 */ /* 0x000fc400017fe4ff */
[----:B------:R-:W-:Y:S02]  /*07a0*/  @!P0 IADD3 R20, P2, PT, R20, R23, RZ ;  /* 0x0000001714148210 */ /* 0x000fe40007f5e0ff */
[----:B-1----:R-:W-:Y:S01]  /*07b0*/  @P1 LEA R6, P3, R0, R6, 0x2 ;  /* 0x0000000600061211 */ /* 0x002fe200078610ff */
[----:B------:R-:W-:Y:S01]  /*07c0*/  @P1 IMAD.WIDE R12, R2, 0x4, R10 ;  /* 0x00000004020c1825 */ /* 0x000fe200078e020a */
[----:B------:R-:W-:Y:S02]  /*07d0*/  @!P0 IADD3.X R25, PT, PT, RZ, R25, RZ, P2, !PT ;  /* 0x00000019ff198210 */ /* 0x000fe400017fe4ff */
[----:B------:R-:W-:Y:S02]  /*07e0*/  @P1 LEA.HI.X R7, R0, R7, R3, 0x2, P3 ;  /* 0x0000000700071211 */ /* 0x000fe400018f1403 */
[----:B------:R-:W-:Y:S01]  /*07f0*/  @!P0 IADD3 R3, PT, PT, R17, R18, RZ ;  /* 0x0000001211038210 */ /* 0x000fe20007ffe0ff */
[----:B------:R-:W4:Y:S01]  /*0800*/  @P1 LDG.E R0, desc[UR4][R10.64] ;  /* 0x000000040a001981 */ /* 0x000f22000c1e1900 */
[----:B--2---:R-:W-:-:S03]  /*0810*/  @!P0 LEA R8, P2, R20, R8, 0x2 ;  /* 0x0000000814088211 */ /* 0x004fc600078410ff */
[----:B------:R-:W4:Y:S01]  /*0820*/  @P1 LDG.E R15, desc[UR4][R6.64] ;  /* 0x00000004060f1981 */ /* 0x000f22000c1e1900 */
[----:B------:R-:W-:-:S03]  /*0830*/  @!P0 LEA.HI.X R9, R20, R9, R25, 0x2, P2 ;  /* 0x0000000914098211 */ /* 0x000fc600010f1419 */
[----:B------:R-:W2:Y:S01]  /*0840*/  @P1 LDG.E R19, desc[UR4][R6.64+0x4] ;  /* 0x0000040406131981 */ /* 0x000ea2000c1e1900 */
[----:B---3--:R-:W-:-:S03]  /*0850*/  @!P0 IMAD.WIDE R4, R3, 0x4, R4 ;  /* 0x0000000403048825 */ /* 0x008fc600078e0204 */
[----:B------:R-:W2:Y:S04]  /*0860*/  @P1 LDG.E R12, desc[UR4][R12.64] ;  /* 0x000000040c0c1981 */ /* 0x000ea8000c1e1900 */
[----:B------:R-:W3:Y:S04]  /*0870*/  @!P0 LDG.E R9, desc[UR4][R8.64] ;  /* 0x0000000408098981 */ /* 0x000ee8000c1e1900 */
[----:B------:R-:W3:Y:S01]  /*0880*/  @!P0 LDG.E R4, desc[UR4][R4.64] ;  /* 0x0000000404048981 */ /* 0x000ee2000c1e1900 */
[----:B----4-:R-:W-:-:S04]  /*0890*/  @P1 FFMA R0, R15, R0, R26 ;  /* 0x000000000f001223 */ /* 0x010fc8000000001a */
[----:B--2---:R-:W-:-:S04]  /*08a0*/  @P1 FFMA R26, R19, R12, R0 ;  /* 0x0000000c131a1223 */ /* 0x004fc80000000000 */
[----:B---3--:R-:W-:-:S07]  /*08b0*/  @!P0 FFMA R26, R9, R4, R26 ;  /* 0x00000004091a8223 */ /* 0x008fce000000001a */
.L_x_8:
[----:B------:R-:W0:Y:S01]  /*08c0*/  LDC.64 R4, c[0x0][0x390] ;  /* 0x0000e400ff047b82 */ /* 0x000e220000000a00 */
[----:B------:R-:W-:-:S04]  /*08d0*/  IMAD R3, R16, R2, R17 ;  /* 0x0000000210037224 */ /* 0x000fc800078e0211 */
[----:B0-----:R-:W-:-:S05]  /*08e0*/  IMAD.WIDE R2, R3, 0x4, R4 ;  /* 0x0000000403027825 */ /* 0x001fca00078e0204 */
[----:B------:R-:W-:Y:S01]  /*08f0*/  STG.E desc[UR4][R2.64], R26 ;  /* 0x0000001a02007986 */ /* 0x000fe2000c101904 */
[----:B------:R-:W-:Y:S05]  /*0900*/  EXIT ;  /* 0x000000000000794d */ /* 0x000fea0003800000 */
.L_x_12:
        /* <DEDUP_REMOVED lines=15> */
.L_x_18:


//--------------------- .text._Z11avg_poolingPfS_iiiii --------------------------
	.section	.text._Z11avg_poolingPfS_iiiii,"ax",@progbits
	.align	128
        .global         _Z11avg_poolingPfS_iiiii
        .type           _Z11avg_poolingPfS_iiiii,@function
        .size           _Z11avg_poolingPfS_iiiii,(.L_x_19 - _Z11avg_poolingPfS_iiiii)
        .other          _Z11avg_poolingPfS_iiiii,@"STO_CUDA_ENTRY STV_DEFAULT"
_Z11avg_poolingPfS_iiiii:
.text._Z11avg_poolingPfS_iiiii:
        /* <DEDUP_REMOVED lines=13> */
[----:B------:R-:W0:Y:S01]  /*00d0*/  LDCU UR6, c[0x0][0x3a0] ;  /* 0x00007400ff0677ac */ /* 0x000e220008000800 */
[----:B------:R-:W1:Y:S01]  /*00e0*/  LDC.64 R4, c[0x0][0x380] ;  /* 0x0000e000ff047b82 */ /* 0x000e620000000a00 */
[----:B------:R-:W-:Y:S01]  /*00f0*/  CS2R R10, SRZ ;  /* 0x00000000000a7805 */ /* 0x000fe2000001ff00 */
[----:B------:R-:W2:Y:S01]  /*0100*/  LDCU.64 UR8, c[0x0][0x390] ;  /* 0x00007200ff0877ac */ /* 0x000ea20008000a00 */
[----:B------:R-:W3:Y:S01]  /*0110*/  LDCU.64 UR4, c[0x0][0x358] ;  /* 0x00006b00ff0477ac */ /* 0x000ee20008000a00 */
[----:B0-----:R-:W-:Y:S02]  /*0120*/  IMAD R3, R0, UR6, RZ ;  /* 0x0000000600037c24 */ /* 0x001fe4000f8e02ff */
[C---:B------:R-:W-:Y:S02]  /*0130*/  IMAD R2, R9.reuse, UR6, RZ ;  /* 0x0000000609027c24 */ /* 0x040fe4000f8e02ff */
[----:B--2---:R-:W-:Y:S01]  /*0140*/  IMAD R7, R9, UR9, R0 ;  /* 0x0000000909077c24 */ /* 0x004fe2000f8e0200 */
[----:B------:R-:W-:-:S02]  /*0150*/  IADD3 R6, PT, PT, R3, 0x1, RZ ;  /* 0x0000000103067810 */ /* 0x000fc40007ffe0ff */
[----:B------:R-:W-:Y:S01]  /*0160*/  ISETP.GE.AND P1, PT, R3, UR9, PT ;  /* 0x0000000903007c0c */ /* 0x000fe2000bf26270 */
[----:B------:R-:W-:Y:S01]  /*0170*/  IMAD R7, R7, UR6, RZ ;  /* 0x0000000607077c24 */ /* 0x000fe2000f8e02ff */
[----:B------:R-:W-:Y:S02]  /*0180*/  ISETP.GE.AND P0, PT, R6, UR9, PT ;  /* 0x0000000906007c0c */ /* 0x000fe4000bf06270 */
[C---:B------:R-:W-:Y:S02]  /*0190*/  ISETP.GE.OR P2, PT, R2.reuse, UR8, P1 ;  /* 0x0000000802007c0c */ /* 0x040fe40008f46670 */
[C---:B------:R-:W-:Y:S02]  /*01a0*/  ISETP.GE.OR P3, PT, R2.reuse, UR8, P0 ;  /* 0x0000000802007c0c */ /* 0x040fe40008766670 */
[----:B------:R-:W-:Y:S01]  /*01b0*/  IADD3 R6, PT, PT, R2, 0x1, RZ ;  /* 0x0000000102067810 */ /* 0x000fe20007ffe0ff */
[C---:B-1----:R-:W-:Y:S01]  /*01c0*/  IMAD.WIDE R2, R7.reuse, 0x4, R4 ;  /* 0x0000000407027825 */ /* 0x042fe200078e0204 */
[----:B------:R-:W-:-:S02]  /*01d0*/  IADD3 R7, PT, PT, R7, UR9, RZ ;  /* 0x0000000907077c10 */ /* 0x000fc4000fffe0ff */
[C---:B------:R-:W-:Y:S02]  /*01e0*/  ISETP.GE.OR P1, PT, R6.reuse, UR8, P1 ;  /* 0x0000000806007c0c */ /* 0x040fe40008f26670 */
[----:B------:R-:W-:Y:S01]  /*01f0*/  ISETP.GE.OR P0, PT, R6, UR8, P0 ;  /* 0x0000000806007c0c */ /* 0x000fe20008706670 */
[----:B------:R-:W-:Y:S02]  /*0200*/  HFMA2 R12, -RZ, RZ, 0, 0 ;  /* 0x00000000ff0c7431 */ /* 0x000fe400000001ff */
[----:B---3--:R-:W2:Y:S01]  /*0210*/  @!P2 LDG.E R13, desc[UR4][R2.64] ;  /* 0x00000004020da981 */ /* 0x008ea2000c1e1900 */
[----:B------:R-:W-:Y:S02]  /*0220*/  IMAD.WIDE R4, R7, 0x4, R4 ;  /* 0x0000000407047825 */ /* 0x000fe400078e0204 */
[----:B------:R-:W0:Y:S01]  /*0230*/  LDC.64 R6, c[0x0][0x388] ;  /* 0x0000e200ff067b82 */ /* 0x000e220000000a00 */
[----:B------:R0:W3:Y:S04]  /*0240*/  @!P3 LDG.E R11, desc[UR4][R2.64+0x4] ;  /* 0x00000404020bb981 */ /* 0x0000e8000c1e1900 */
[----:B------:R-:W4:Y:S04]  /*0250*/  @!P1 LDG.E R10, desc[UR4][R4.64] ;  /* 0x00000004040a9981 */ /* 0x000f28000c1e1900 */
[----:B------:R-:W5:Y:S01]  /*0260*/  @!P0 LDG.E R12, desc[UR4][R4.64+0x4] ;  /* 0x00000404040c8981 */ /* 0x000f62000c1e1900 */
[----:B------:R-:W-:Y:S01]  /*0270*/  MOV R8, RZ ;  /* 0x000000ff00087202 */ /* 0x000fe20000000f00 */
[----:B------:R-:W-:-:S04]  /*0280*/  IMAD R9, R9, UR7, R0 ;  /* 0x0000000709097c24 */ /* 0x000fc8000f8e0200 */
[----:B0-----:R-:W-:Y:S01]  /*0290*/  IMAD.WIDE R2, R9, 0x4, R6 ;  /* 0x0000000409027825 */ /* 0x001fe200078e0206 */
[----:B------:R-:W-:Y:S03]  /*02a0*/  BAR.SYNC.DEFER_BLOCKING 0x0 ;  /* 0x0000000000007b1d */ /* 0x000fe60000010000 */
[----:B--2---:R-:W-:-:S04]  /*02b0*/  @!P2 FADD R8, RZ, R13 ;  /* 0x0000000dff08a221 */ /* 0x004fc80000000000 */
[----:B---3--:R-:W-:-:S04]  /*02c0*/  FADD R11, R11, R8 ;  /* 0x000000080b0b7221 */ /* 0x008fc80000000000 */
[----:B----4-:R-:W-:-:S04]  /*02d0*/  FADD R11, R11, R10 ;  /* 0x0000000a0b0b7221 */ /* 0x010fc80000000000 */
[----:B-----5:R-:W-:-:S04]  /*02e0*/  FADD R12, R11, R12 ;  /* 0x0000000c0b0c7221 */ /* 0x020fc80000000000 */
[----:B------:R-:W-:-:S05]  /*02f0*/  FMUL R7, R12, 0.25 ;  /* 0x3e8000000c077820 */ /* 0x000fca0000400000 */
[----:B------:R-:W-:Y:S01]  /*0300*/  STG.E desc[UR4][R2.64], R7 ;  /* 0x0000000702007986 */ /* 0x000fe2000c101904 */
[----:B------:R-:W-:Y:S05]  /*0310*/  EXIT ;  /* 0x000000000000794d */ /* 0x000fea0003800000 */
.L_x_13:
        /* <DEDUP_REMOVED lines=14> */
.L_x_19:


//--------------------- .text._Z13convolution3DPfS_S_iiii --------------------------
	.section	.text._Z13convolution3DPfS_S_iiii,"ax",@progbits
	.align	128
        .global         _Z13convolution3DPfS_S_iiii
        .type           _Z13convolution3DPfS_S_iiii,@function
        .size           _Z13convolution3DPfS_S_iiii,(.L_x_20 - _Z13convolution3DPfS_S_iiii)
        .other          _Z13convolution3DPfS_S_iiii,@"STO_CUDA_ENTRY STV_DEFAULT"
_Z13convolution3DPfS_S_iiii:
.text._Z13convolution3DPfS_S_iiii:
        /* <DEDUP_REMOVED lines=15> */
[----:B------:R-:W-:-:S06]  /*00f0*/  IMAD.MOV.U32 R27, RZ, RZ, RZ ;  /* 0x000000ffff1b7224 */ /* 0x000fcc00078e00ff */
[----:B------:R-:W2:Y:S08]  /*0100*/  LDC.64 R6, c[0x0][0x380] ;  /* 0x0000e000ff067b82 */ /* 0x000eb00000000a00 */
[----:B------:R-:W1:Y:S01]  /*0110*/  LDC.64 R2, c[0x0][0x390] ;  /* 0x0000e400ff027b82 */ /* 0x000e620000000a00 */
[----:B0-----:R-:W-:-:S04]  /*0120*/  VIADD R0, R8, 0xfffffffe ;  /* 0xfffffffe08007836 */ /* 0x001fc80000000000 */
[-CC-:B------:R-:W-:Y:S02]  /*0130*/  IMAD R18, R10, R9.reuse, R0.reuse ;  /* 0x000000090a127224 */ /* 0x180fe400078e0200 */
[----:B------:R-:W-:Y:S02]  /*0140*/  IMAD R19, R11, R9, R0 ;  /* 0x000000090b137224 */ /* 0x000fe400078e0200 */
[----:B------:R-:W-:-:S03]  /*0150*/  VIADD R22, R18, 0xffffffde ;  /* 0xffffffde12167836 */ /* 0x000fc60000000000 */
[----:B------:R-:W-:Y:S02]  /*0160*/  IADD3 R25, PT, PT, R19, -0x2, RZ ;  /* 0xfffffffe13197810 */ /* 0x000fe40007ffe0ff */
[----:B------:R-:W-:-:S03]  /*0170*/  ISETP.GE.U32.AND P3, PT, R22, -0x20, PT ;  /* 0xffffffe01600780c */ /* 0x000fc60003f66070 */
[C---:B------:R-:W-:Y:S01]  /*0180*/  IMAD R13, R25.reuse, 0x20, R18 ;  /* 0x00000020190d7824 */ /* 0x040fe200078e0212 */
[----:B------:R-:W-:Y:S01]  /*0190*/  ISETP.GT.U32.OR P0, PT, R25, 0x1f, !P3 ;  /* 0x0000001f1900780c */ /* 0x000fe20005f04470 */
[----:B-1----:R-:W3:Y:S02]  /*01a0*/  LDG.E R0, desc[UR4][R2.64+-0x18] ;  /* 0xffffe80402007981 */ /* 0x002ee4000c1e1900 */
[----:B--2---:R-:W-:Y:S02]  /*01b0*/  IMAD.WIDE R4, R13, 0x4, R6 ;  /* 0x000000040d047825 */ /* 0x004fe400078e0206 */
[----:B------:R-:W2:Y:S02]  /*01c0*/  LDG.E R21, desc[UR4][R2.64+-0x14] ;  /* 0xffffec0402157981 */ /* 0x000ea4000c1e1900 */
[----:B------:R-:W-:Y:S02]  /*01d0*/  IMAD.MOV.U32 R20, RZ, RZ, RZ ;  /* 0x000000ffff147224 */ /* 0x000fe400078e00ff */
[----:B------:R-:W-:Y:S01]  /*01e0*/  IMAD.MOV.U32 R23, RZ, RZ, RZ ;  /* 0x000000ffff177224 */ /* 0x000fe200078e00ff */
[----:B------:R-:W4:Y:S04]  /*01f0*/  LDG.E R24, desc[UR4][R2.64+-0x10] ;  /* 0xfffff00402187981 */ /* 0x000f28000c1e1900 */
[----:B------:R-:W3:Y:S01]  /*0200*/  @!P0 LDG.E R27, desc[UR4][R4.64+-0x8] ;  /* 0xfffff804041b8981 */ /* 0x000ee2000c1e1900 */
[----:B------:R-:W-:-:S03]  /*0210*/  IADD3 R17, PT, PT, R18, -0x21, RZ ;  /* 0xffffffdf12117810 */ /* 0x000fc60007ffe0ff */
[----:B------:R-:W5:Y:S01]  /*0220*/  LDG.E R29, desc[UR4][R2.64+0x8] ;  /* 0x00000804021d7981 */ /* 0x000f62000c1e1900 */
[----:B------:R-:W-:-:S04]  /*0230*/  ISETP.GE.U32.AND P2, PT, R17, -0x20, PT ;  /* 0xffffffe01100780c */ /* 0x000fc80003f46070 */
[----:B------:R-:W-:Y:S02]  /*0240*/  ISETP.GT.U32.OR P0, PT, R25, 0x1f, !P2 ;  /* 0x0000001f1900780c */ /* 0x000fe40005704470 */
[----:B------:R-:W-:-:S11]  /*0250*/  VIMNMX.U32 R12, PT, PT, R18, R25, !PT ;  /* 0x00000019120c7248 */ /* 0x000fd60007fe0000 */
[----:B------:R-:W2:Y:S01]  /*0260*/  @!P0 LDG.E R20, desc[UR4][R4.64+-0x4] ;  /* 0xfffffc0404148981 */ /* 0x000ea2000c1e1900 */
[----:B------:R-:W-:Y:S02]  /*0270*/  ISETP.GT.U32.AND P0, PT, R12, 0x1f, PT ;  /* 0x0000001f0c00780c */ /* 0x000fe40003f04070 */
[----:B------:R-:W-:Y:S01]  /*0280*/  IADD3 R16, PT, PT, R18, -0x1f, RZ ;  /* 0xffffffe112107810 */ /* 0x000fe20007ffe0ff */
[----:B------:R-:W-:-:S10]  /*0290*/  IMAD R12, R10, R9, R8 ;  /* 0x000000090a0c7224 */ /* 0x000fd400078e0208 */
[----:B------:R-:W-:-:S05]  /*02a0*/  @!P0 IMAD.WIDE.U32 R14, R13, 0x4, R6 ;  /* 0x000000040d0e8825 */ /* 0x000fca00078e0006 */
[----:B------:R-:W4:Y:S01]  /*02b0*/  @!P0 LDG.E R23, desc[UR4][R14.64] ;  /* 0x000000040e178981 */ /* 0x000f22000c1e1900 */
[----:B------:R-:W-:-:S04]  /*02c0*/  ISETP.GE.U32.AND P0, PT, R16, -0x20, PT ;  /* 0xffffffe01000780c */ /* 0x000fc80003f06070 */
[C---:B------:R-:W-:Y:S02]  /*02d0*/  ISETP.GT.U32.OR P1, PT, R25.reuse, 0x1f, !P0 ;  /* 0x0000001f1900780c */ /* 0x040fe40004724470 */
[----:B------:R-:W-:Y:S01]  /*02e0*/  VIMNMX.U32 R25, PT, PT, R25, R12, !PT ;  /* 0x0000000c19197248 */ /* 0x000fe20007fe0000 */
[----:B------:R-:W5:Y:S03]  /*02f0*/  LDG.E R14, desc[UR4][R2.64+-0xc] ;  /* 0xfffff404020e7981 */ /* 0x000f66000c1e1900 */
[----:B------:R-:W-:Y:S01]  /*0300*/  ISETP.GT.U32.AND P4, PT, R25, 0x1f, PT ;  /* 0x0000001f1900780c */ /* 0x000fe20003f84070 */
[----:B------:R-:W-:Y:S01]  /*0310*/  IMAD.MOV.U32 R25, RZ, RZ, RZ ;  /* 0x000000ffff197224 */ /* 0x000fe200078e00ff */
[----:B------:R-:W5:Y:S05]  /*0320*/  LDG.E R15, desc[UR4][R2.64+-0x8] ;  /* 0xfffff804020f7981 */ /* 0x000f6a000c1e1900 */
[----:B------:R-:W5:Y:S01]  /*0330*/  @!P1 LDG.E R25, desc[UR4][R4.64+0x4] ;  /* 0x0000040404199981 */ /* 0x000f62000c1e1900 */
[----:B---3--:R-:W-:Y:S01]  /*0340*/  FFMA R26, R0, R27, RZ ;  /* 0x0000001b001a7223 */ /* 0x008fe200000000ff */
[----:B------:R-:W-:-:S06]  /*0350*/  HFMA2 R0, -RZ, RZ, 0, 0 ;  /* 0x00000000ff007431 */ /* 0x000fcc00000001ff */
[----:B------:R-:W3:Y:S01]  /*0360*/  @!P4 LDG.E R0, desc[UR4][R4.64+0x8] ;  /* 0x000008040400c981 */ /* 0x000ee2000c1e1900 */
[----:B--2---:R-:W-:Y:S01]  /*0370*/  FFMA R27, R21, R20, R26 ;  /* 0x00000014151b7223 */ /* 0x004fe2000000001a */
[----:B------:R-:W-:Y:S01]  /*0380*/  VIADD R21, R19, 0xffffffdf ;  /* 0xffffffdf13157836 */ /* 0x000fe20000000000 */
[----:B------:R-:W-:Y:S01]  /*0390*/  ISETP.GT.U32.AND P4, PT, R18, 0x1f, PT ;  /* 0x0000001f1200780c */ /* 0x000fe20003f84070 */
[----:B------:R-:W2:Y:S03]  /*03a0*/  LDG.E R26, desc[UR4][R2.64+0x4] ;  /* 0x00000404021a7981 */ /* 0x000ea6000c1e1900 */
[----:B------:R-:W-:-:S04]  /*03b0*/  VIMNMX.U32 R20, PT, PT, R22, R21, PT ;  /* 0x0000001516147248 */ /* 0x000fc80003fe0000 */
[----:B------:R-:W-:Y:S02]  /*03c0*/  ISETP.GE.U32.AND P1, PT, R20, -0x20, PT ;  /* 0xffffffe01400780c */ /* 0x000fe40003f26070 */
[----:B------:R-:W-:Y:S01]  /*03d0*/  MOV R20, RZ ;  /* 0x000000ff00147202 */ /* 0x000fe20000000f00 */
[----:B----4-:R-:W-:Y:S02]  /*03e0*/  FFMA R27, R24, R23, R27 ;  /* 0x00000017181b7223 */ /* 0x010fe4000000001b */
[----:B------:R-:W4:Y:S08]  /*03f0*/  LDG.E R23, desc[UR4][R2.64+-0x4] ;  /* 0xfffffc0402177981 */ /* 0x000f30000c1e1900 */
[----:B------:R-:W4:Y:S01]  /*0400*/  @P1 LDG.E R20, desc[UR4][R4.64+0x78] ;  /* 0x0000780404141981 */ /* 0x000f22000c1e1900 */
[----:B------:R-:W-:-:S02]  /*0410*/  ISETP.LT.U32.OR P1, PT, R21, -0x20, P4 ;  /* 0xffffffe01500780c */ /* 0x000fc40002721470 */
[----:B------:R-:W-:-:S04]  /*0420*/  VIMNMX.U32 R24, PT, PT, R17, R21, PT ;  /* 0x0000001511187248 */ /* 0x000fc80003fe0000 */
[----:B------:R-:W-:Y:S01]  /*0430*/  ISETP.GE.U32.AND P5, PT, R24, -0x20, PT ;  /* 0xffffffe01800780c */ /* 0x000fe20003fa6070 */
[----:B-----5:R-:W-:Y:S01]  /*0440*/  FFMA R14, R14, R25, R27 ;  /* 0x000000190e0e7223 */ /* 0x020fe2000000001b */
[----:B------:R-:W-:Y:S01]  /*0450*/  IMAD.MOV.U32 R24, RZ, RZ, RZ ;  /* 0x000000ffff187224 */ /* 0x000fe200078e00ff */
[----:B------:R-:W5:Y:S01]  /*0460*/  LDG.E R27, desc[UR4][R2.64] ;  /* 0x00000004021b7981 */ /* 0x000f62000c1e1900 */
[----:B------:R-:W-:-:S09]  /*0470*/  IMAD.MOV.U32 R25, RZ, RZ, RZ ;  /* 0x000000ffff197224 */ /* 0x000fd200078e00ff */
[----:B------:R-:W5:Y:S01]  /*0480*/  @P5 LDG.E R24, desc[UR4][R4.64+0x7c] ;  /* 0x00007c0404185981 */ /* 0x000f62000c1e1900 */
[----:B---3--:R-:W-:Y:S01]  /*0490*/  FFMA R28, R15, R0, R14 ;  /* 0x000000000f1c7223 */ /* 0x008fe2000000000e */
[----:B------:R-:W-:-:S05]  /*04a0*/  @!P1 IADD3 R15, PT, PT, R13, 0x20, RZ ;  /* 0x000000200d0f9810 */ /* 0x000fca0007ffe0ff */
[----:B------:R-:W-:-:S05]  /*04b0*/  @!P1 IMAD.WIDE.U32 R14, R15, 0x4, R6 ;  /* 0x000000040f0e9825 */ /* 0x000fca00078e0006 */
[----:B------:R-:W2:Y:S01]  /*04c0*/  @!P1 LDG.E R25, desc[UR4][R14.64] ;  /* 0x000000040e199981 */ /* 0x000ea2000c1e1900 */
[----:B------:R-:W-:-:S04]  /*04d0*/  VIMNMX.U32 R0, PT, PT, R16, R21, PT ;  /* 0x0000001510007248 */ /* 0x000fc80003fe0000 */
[----:B------:R-:W-:Y:S01]  /*04e0*/  ISETP.GE.U32.AND P1, PT, R0, -0x20, PT ;  /* 0xffffffe00000780c */ /* 0x000fe20003f26070 */
[----:B------:R-:W-:Y:S01]  /*04f0*/  HFMA2 R0, -RZ, RZ, 0, 0 ;  /* 0x00000000ff007431 */ /* 0x000fe200000001ff */
[----:B------:R-:W3:Y:S11]  /*0500*/  LDG.E R14, desc[UR4][R2.64+0xc] ;  /* 0x00000c04020e7981 */ /* 0x000ef6000c1e1900 */
[----:B------:R-:W3:Y:S01]  /*0510*/  @P1 LDG.E R0, desc[UR4][R4.64+0x84] ;  /* 0x0000840404001981 */ /* 0x000ee2000c1e1900 */
[----:B------:R-:W-:-:S04]  /*0520*/  ISETP.GT.U32.AND P1, PT, R12, 0x1f, PT ;  /* 0x0000001f0c00780c */ /* 0x000fc80003f24070 */
[----:B------:R-:W-:Y:S01]  /*0530*/  ISETP.LT.U32.OR P5, PT, R21, -0x20, P1 ;  /* 0xffffffe01500780c */ /* 0x000fe20000fa1470 */
[----:B----4-:R-:W-:Y:S01]  /*0540*/  FFMA R28, R23, R20, R28 ;  /* 0x00000014171c7223 */ /* 0x010fe2000000001c */
[----:B------:R-:W-:-:S11]  /*0550*/  CS2R R20, SRZ ;  /* 0x0000000000147805 */ /* 0x000fd6000001ff00 */
[----:B------:R-:W4:Y:S01]  /*0560*/  @!P5 LDG.E R20, desc[UR4][R4.64+0x88] ;  /* 0x000088040414d981 */ /* 0x000f22000c1e1900 */
[----:B------:R-:W-:Y:S01]  /*0570*/  ISETP.GT.U32.OR P5, PT, R19, 0x1f, !P3 ;  /* 0x0000001f1300780c */ /* 0x000fe20005fa4470 */
[----:B------:R-:W-:Y:S02]  /*0580*/  IMAD.MOV.U32 R23, RZ, RZ, RZ ;  /* 0x000000ffff177224 */ /* 0x000fe400078e00ff */
[----:B-----5:R-:W-:Y:S01]  /*0590*/  FFMA R27, R27, R24, R28 ;  /* 0x000000181b1b7223 */ /* 0x020fe2000000001c */
[----:B------:R-:W-:Y:S01]  /*05a0*/  ISETP.GT.U32.OR P6, PT, R19, 0x1f, !P2 ;  /* 0x0000001f1300780c */ /* 0x000fe200057c4470 */
[----:B------:R-:W5:Y:S08]  /*05b0*/  LDG.E R24, desc[UR4][R2.64+0x14] ;  /* 0x0000140402187981 */ /* 0x000f70000c1e1900 */
[----:B------:R-:W5:Y:S04]  /*05c0*/  @!P5 LDG.E R23, desc[UR4][R4.64+0xf8] ;  /* 0x0000f8040417d981 */ /* 0x000f68000c1e1900 */
[----:B------:R-:W5:Y:S01]  /*05d0*/  @!P6 LDG.E R21, desc[UR4][R4.64+0xfc] ;  /* 0x0000fc040415e981 */ /* 0x000f62000c1e1900 */
[----:B--2---:R-:W-:-:S03]  /*05e0*/  FFMA R28, R26, R25, R27 ;  /* 0x000000191a1c7223 */ /* 0x004fc6000000001b */
[----:B------:R-:W5:Y:S04]  /*05f0*/  LDG.E R26, desc[UR4][R2.64+0x10] ;  /* 0x00001004021a7981 */ /* 0x000f68000c1e1900 */
[----:B------:R-:W2:Y:S01]  /*0600*/  LDG.E R25, desc[UR4][R2.64+0x18] ;  /* 0x0000180402197981 */ /* 0x000ea2000c1e1900 */
[----:B---3--:R-:W-:Y:S01]  /*0610*/  FFMA R27, R29, R0, R28 ;  /* 0x000000001d1b7223 */ /* 0x008fe2000000001c */
[----:B------:R-:W-:Y:S02]  /*0620*/  VIMNMX.U32 R0, PT, PT, R18, R19, !PT ;  /* 0x0000001312007248 */ /* 0x000fe40007fe0000 */
[----:B------:R-:W3:Y:S02]  /*0630*/  LDG.E R29, desc[UR4][R2.64+0x40] ;  /* 0x00004004021d7981 */ /* 0x000ee4000c1e1900 */
[----:B------:R-:W-:Y:S01]  /*0640*/  ISETP.GT.U32.AND P5, PT, R0, 0x1f, PT ;  /* 0x0000001f0000780c */ /* 0x000fe20003fa4070 */
[----:B------:R-:W-:-:S12]  /*0650*/  IMAD.MOV.U32 R0, RZ, RZ, RZ ;  /* 0x000000ffff007224 */ /* 0x000fd800078e00ff */
[----:B------:R-:W-:Y:S01]  /*0660*/  @!P5 IADD3 R15, PT, PT, R13, 0x40, RZ ;  /* 0x000000400d0fd810 */ /* 0x000fe20007ffe0ff */
[----:B----4-:R-:W-:-:S04]  /*0670*/  FFMA R27, R14, R20, R27 ;  /* 0x000000140e1b7223 */ /* 0x010fc8000000001b */
[----:B------:R-:W-:-:S05]  /*0680*/  @!P5 IMAD.WIDE.U32 R14, R15, 0x4, R6 ;  /* 0x000000040f0ed825 */ /* 0x000fca00078e0006 */
[----:B------:R0:W2:Y:S01]  /*0690*/  @!P5 LDG.E R0, desc[UR4][R14.64] ;  /* 0x000000040e00d981 */ /* 0x0000a2000c1e1900 */
[C---:B------:R-:W-:Y:S02]  /*06a0*/  ISETP.GT.U32.OR P6, PT, R19.reuse, 0x1f, !P0 ;  /* 0x0000001f1300780c */ /* 0x040fe400047c4470 */
[----:B------:R-:W-:-:S04]  /*06b0*/  VIMNMX.U32 R20, PT, PT, R19, R12, !PT ;  /* 0x0000000c13147248 */ /* 0x000fc80007fe0000 */
[----:B------:R-:W-:Y:S01]  /*06c0*/  ISETP.GT.U32.AND P5, PT, R20, 0x1f, PT ;  /* 0x0000001f1400780c */ /* 0x000fe20003fa4070 */
[----:B------:R-:W-:Y:S01]  /*06d0*/  IMAD.MOV.U32 R20, RZ, RZ, RZ ;  /* 0x000000ffff147224 */ /* 0x000fe200078e00ff */
[----:B------:R-:W-:Y:S01]  /*06e0*/  IADD3 R19, PT, PT, R19, -0x1f, RZ ;  /* 0xffffffe113137810 */ /* 0x000fe20007ffe0ff */
[----:B------:R-:W4:Y:S01]  /*06f0*/  LDG.E R15, desc[UR4][R2.64+0x20] ;  /* 0x00002004020f7981 */ /* 0x000f22000c1e1900 */
[----:B0-----:R-:W-:Y:S02]  /*0700*/  MOV R14, RZ ;  /* 0x000000ff000e7202 */ /* 0x001fe40000000f00 */
[----:B------:R-:W-:Y:S01]  /*0710*/  VIMNMX.U32 R22, PT, PT, R22, R19, PT ;  /* 0x0000001316167248 */ /* 0x000fe20003fe0000 */
[----:B------:R-:W3:Y:S03]  /*0720*/  @!P6 LDG.E R20, desc[UR4][R4.64+0x104] ;  /* 0x000104040414e981 */ /* 0x000ee6000c1e1900 */
[----:B------:R-:W-:-:S03]  /*0730*/  ISETP.GE.U32.AND P6, PT, R22, -0x20, PT ;  /* 0xffffffe01600780c */ /* 0x000fc60003fc6070 */
[----:B------:R-:W4:Y:S01]  /*0740*/  @!P5 LDG.E R14, desc[UR4][R4.64+0x108] ;  /* 0x00010804040ed981 */ /* 0x000f22000c1e1900 */
[----:B------:R-:W-:-:S09]  /*0750*/  IMAD.MOV.U32 R22, RZ, RZ, RZ ;  /* 0x000000ffff167224 */ /* 0x000fd200078e00ff */
[----:B------:R-:W4:Y:S01]  /*0760*/  @P6 LDG.E R22, desc[UR4][R4.64+0x178] ;  /* 0x0001780404166981 */ /* 0x000f22000c1e1900 */
[----:B-----5:R-:W-:-:S03]  /*0770*/  FFMA R27, R26, R23, R27 ;  /* 0x000000171a1b7223 */ /* 0x020fc6000000001b */
[----:B------:R-:W3:Y:S01]  /*0780*/  LDG.E R23, desc[UR4][R2.64+0x1c] ;  /* 0x00001c0402177981 */ /* 0x000ee2000c1e1900 */
[----:B------:R-:W-:-:S03]  /*0790*/  FFMA R24, R24, R21, R27 ;  /* 0x0000001518187223 */ /* 0x000fc6000000001b */
[----:B------:R-:W5:Y:S01]  /*07a0*/  LDG.E R21, desc[UR4][R2.64+0x24] ;  /* 0x0000240402157981 */ /* 0x000f62000c1e1900 */
[----:B------:R-:W-:Y:S02]  /*07b0*/  ISETP.LT.U32.OR P4, PT, R19, -0x20, P4 ;  /* 0xffffffe01300780c */ /* 0x000fe40002781470 */
[----:B------:R-:W-:Y:S01]  /*07c0*/  VIMNMX.U32 R17, PT, PT, R17, R19, PT ;  /* 0x0000001311117248 */ /* 0x000fe20003fe0000 */
[----:B------:R-:W-:Y:S01]  /*07d0*/  IMAD R27, R11, R9, R8 ;  /* 0x000000090b1b7224 */ /* 0x000fe200078e0208 */
[----:B------:R-:W-:Y:S01]  /*07e0*/  VIMNMX.U32 R16, PT, PT, R16, R19, PT ;  /* 0x0000001310107248 */ /* 0x000fe20003fe0000 */
[----:B------:R-:W5:Y:S01]  /*07f0*/  LDG.E R26, desc[UR4][R2.64+0x48] ;  /* 0x00004804021a7981 */ /* 0x000f62000c1e1900 */
[----:B------:R-:W-:Y:S02]  /*0800*/  ISETP.GE.U32.AND P5, PT, R17, -0x20, PT ;  /* 0xffffffe01100780c */ /* 0x000fe40003fa6070 */
[----:B------:R-:W-:Y:S01]  /*0810*/  VIMNMX.U32 R18, PT, PT, R18, R27, !PT ;  /* 0x0000001b12127248 */ /* 0x000fe20007fe0000 */
[----:B------:R-:W-:-:S03]  /*0820*/  IMAD.MOV.U32 R17, RZ, RZ, RZ ;  /* 0x000000ffff117224 */ /* 0x000fc600078e00ff */
[----:B------:R-:W-:Y:S02]  /*0830*/  ISETP.GT.U32.AND P6, PT, R18, 0x1f, PT ;  /* 0x0000001f1200780c */ /* 0x000fe40003fc4070 */
[----:B------:R-:W-:Y:S02]  /*0840*/  @!P4 IADD3 R9, PT, PT, R13, 0x60, RZ ;  /* 0x000000600d09c810 */ /* 0x000fe40007ffe0ff */
[----:B------:R-:W-:-:S03]  /*0850*/  VIMNMX.U32 R12, PT, PT, R12, R27, !PT ;  /* 0x0000001b0c0c7248 */ /* 0x000fc60007fe0000 */
[----:B------:R-:W5:Y:S01]  /*0860*/  @P5 LDG.E R17, desc[UR4][R4.64+0x17c] ;  /* 0x00017c0404115981 */ /* 0x000f62000c1e1900 */
[----:B------:R-:W-:Y:S01]  /*0870*/  @!P4 IMAD.WIDE.U32 R8, R9, 0x4, R6 ;  /* 0x000000040908c825 */ /* 0x000fe200078e0006 */
[----:B------:R-:W-:Y:S02]  /*0880*/  ISETP.GE.U32.AND P5, PT, R16, -0x20, PT ;  /* 0xffffffe01000780c */ /* 0x000fe40003fa6070 */
[----:B------:R-:W-:Y:S01]  /*0890*/  ISETP.LT.U32.OR P1, PT, R19, -0x20, P1 ;  /* 0xffffffe01300780c */ /* 0x000fe20000f21470 */
[----:B------:R-:W5:Y:S01]  /*08a0*/  LDG.E R16, desc[UR4][R2.64+0x28] ;  /* 0x0000280402107981 */ /* 0x000f62000c1e1900 */
[----:B--2---:R-:W-:Y:S01]  /*08b0*/  FFMA R18, R25, R0, R24 ;  /* 0x0000000019127223 */ /* 0x004fe20000000018 */
[----:B------:R-:W-:Y:S01]  /*08c0*/  HFMA2 R0, -RZ, RZ, 0, 0 ;  /* 0x00000000ff007431 */ /* 0x000fe200000001ff */
[----:B------:R-:W-:Y:S01]  /*08d0*/  ISETP.GT.U32.OR P3, PT, R27, 0x1f, !P3 ;  /* 0x0000001f1b00780c */ /* 0x000fe20005f64470 */
[----:B------:R-:W2:Y:S01]  /*08e0*/  LDG.E R19, desc[UR4][R2.64+0x2c] ;  /* 0x00002c0402137981 */ /* 0x000ea2000c1e1900 */
[----:B------:R-:W-:-:S02]  /*08f0*/  @!P6 IADD3 R13, PT, PT, R13, 0x80, RZ ;  /* 0x000000800d0de810 */ /* 0x000fc40007ffe0ff */
[----:B------:R-:W-:Y:S01]  /*0900*/  ISETP.GT.U32.OR P2, PT, R27, 0x1f, !P2 ;  /* 0x0000001f1b00780c */ /* 0x000fe20005744470 */
[----:B------:R-:W2:Y:S04]  /*0910*/  LDG.E R24, desc[UR4][R2.64+0x38] ;  /* 0x0000380402187981 */ /* 0x000ea8000c1e1900 */
[----:B------:R0:W2:Y:S01]  /*0920*/  @!P4 LDG.E R0, desc[UR4][R8.64] ;  /* 0x000000040800c981 */ /* 0x0000a2000c1e1900 */
[----:B------:R-:W-:Y:S01]  /*0930*/  ISETP.GT.U32.AND P4, PT, R12, 0x1f, PT ;  /* 0x0000001f0c00780c */ /* 0x000fe20003f84070 */
[----:B------:R-:W-:Y:S02]  /*0940*/  IMAD.MOV.U32 R12, RZ, RZ, RZ ;  /* 0x000000ffff0c7224 */ /* 0x000fe400078e00ff */
[----:B------:R-:W-:Y:S01]  /*0950*/  @!P6 IMAD.WIDE.U32 R6, R13, 0x4, R6 ;  /* 0x000000040d06e825 */ /* 0x000fe200078e0006 */
[----:B------:R-:W-:Y:S01]  /*0960*/  MOV R13, RZ ;  /* 0x000000ff000d7202 */ /* 0x000fe20000000f00 */
[----:B------:R-:W2:Y:S02]  /*0970*/  LDG.E R25, desc[UR4][R2.64+0x3c] ;  /* 0x00003c0402197981 */ /* 0x000ea4000c1e1900 */
[----:B0-----:R-:W-:-:S02]  /*0980*/  IMAD.MOV.U32 R8, RZ, RZ, RZ ;  /* 0x000000ffff087224 */ /* 0x001fc400078e00ff */
[----:B------:R-:W2:Y:S04]  /*0990*/  LDG.E R9, desc[UR4][R2.64+0x30] ;  /* 0x0000300402097981 */ /* 0x000ea8000c1e1900 */
[----:B------:R-:W2:Y:S01]  /*09a0*/  @P5 LDG.E R12, desc[UR4][R4.64+0x184] ;  /* 0x00018404040c5981 */ /* 0x000ea2000c1e1900 */
[----:B------:R-:W-:-:S03]  /*09b0*/  ISETP.GT.U32.OR P0, PT, R27, 0x1f, !P0 ;  /* 0x0000001f1b00780c */ /* 0x000fc60004704470 */
[----:B------:R-:W2:Y:S04]  /*09c0*/  @!P1 LDG.E R8, desc[UR4][R4.64+0x188] ;  /* 0x0001880404089981 */ /* 0x000ea8000c1e1900 */
[----:B------:R-:W2:Y:S01]  /*09d0*/  @!P3 LDG.E R13, desc[UR4][R4.64+0x1f8] ;  /* 0x0001f804040db981 */ /* 0x000ea2000c1e1900 */
[----:B------:R-:W-:-:S06]  /*09e0*/  IMAD.MOV.U32 R27, RZ, RZ, RZ ;  /* 0x000000ffff1b7224 */ /* 0x000fcc00078e00ff */
[----:B------:R-:W2:Y:S01]  /*09f0*/  @!P0 LDG.E R27, desc[UR4][R4.64+0x204] ;  /* 0x00020404041b8981 */ /* 0x000ea2000c1e1900 */
[----:B---3--:R-:W-:-:S03]  /*0a00*/  FFMA R18, R23, R20, R18 ;  /* 0x0000001417127223 */ /* 0x008fc60000000012 */
[----:B------:R-:W3:Y:S01]  /*0a10*/  LDG.E R23, desc[UR4][R2.64+0x34] ;  /* 0x0000340402177981 */ /* 0x000ee2000c1e1900 */
[----:B------:R-:W-:Y:S02]  /*0a20*/  IMAD.MOV.U32 R20, RZ, RZ, RZ ;  /* 0x000000ffff147224 */ /* 0x000fe400078e00ff */
[----:B----4-:R-:W-:Y:S01]  /*0a30*/  FFMA R14, R15, R14, R18 ;  /* 0x0000000e0f0e7223 */ /* 0x010fe20000000012 */
[----:B------:R-:W-:-:S03]  /*0a40*/  HFMA2 R18, -RZ, RZ, 0, 0 ;  /* 0x00000000ff127431 */ /* 0x000fc600000001ff */
[----:B------:R-:W4:Y:S01]  /*0a50*/  @!P2 LDG.E R20, desc[UR4][R4.64+0x1fc] ;  /* 0x0001fc040414a981 */ /* 0x000f22000c1e1900 */
[----:B-----5:R-:W-:Y:S01]  /*0a60*/  FFMA R15, R21, R22, R14 ;  /* 0x00000016150f7223 */ /* 0x020fe2000000000e */
[----:B------:R-:W-:Y:S02]  /*0a70*/  MOV R21, RZ ;  /* 0x000000ff00157202 */ /* 0x000fe40000000f00 */
[----:B------:R-:W5:Y:S04]  /*0a80*/  LDG.E R22, desc[UR4][R2.64+0x44] ;  /* 0x0000440402167981 */ /* 0x000f68000c1e1900 */
[----:B------:R-:W5:Y:S04]  /*0a90*/  @!P6 LDG.E R18, desc[UR4][R6.64] ;  /* 0x000000040612e981 */ /* 0x000f68000c1e1900 */
[----:B------:R-:W5:Y:S01]  /*0aa0*/  @!P4 LDG.E R21, desc[UR4][R4.64+0x208] ;  /* 0x000208040415c981 */ /* 0x000f62000c1e1900 */
[----:B------:R-:W-:-:S02]  /*0ab0*/  FFMA R16, R16, R17, R15 ;  /* 0x0000001110107223 */ /* 0x000fc4000000000f */
[----:B------:R-:W0:Y:S02]  /*0ac0*/  LDC.64 R14, c[0x0][0x388] ;  /* 0x0000e200ff0e7b82 */ /* 0x000e240000000a00 */
[----:B--2---:R-:W-:-:S04]  /*0ad0*/  FFMA R0, R19, R0, R16 ;  /* 0x0000000013007223 */ /* 0x004fc80000000010 */
[----:B------:R-:W-:Y:S01]  /*0ae0*/  FFMA R0, R9, R12, R0 ;  /* 0x0000000c09007223 */ /* 0x000fe20000000000 */
[----:B------:R-:W-:-:S04]  /*0af0*/  IMAD R11, R11, UR7, R10 ;  /* 0x000000070b0b7c24 */ /* 0x000fc8000f8e020a */
[----:B0-----:R-:W-:-:S04]  /*0b00*/  IMAD.WIDE R14, R11, 0x4, R14 ;  /* 0x000000040b0e7825 */ /* 0x001fc800078e020e */
[----:B---3--:R-:W-:-:S04]  /*0b10*/  FFMA R23, R23, R8, R0 ;  /* 0x0000000817177223 */ /* 0x008fc80000000000 */
[----:B------:R-:W-:-:S04]  /*0b20*/  FFMA R24, R24, R13, R23 ;  /* 0x0000000d18187223 */ /* 0x000fc80000000017 */
[----:B----4-:R-:W-:-:S04]  /*0b30*/  FFMA R20, R25, R20, R24 ;  /* 0x0000001419147223 */ /* 0x010fc80000000018 */
[----:B-----5:R-:W-:-:S04]  /*0b40*/  FFMA R29, R29, R18, R20 ;  /* 0x000000121d1d7223 */ /* 0x020fc80000000014 */
[----:B------:R-:W-:-:S04]  /*0b50*/  FFMA R27, R22, R27, R29 ;  /* 0x0000001b161b7223 */ /* 0x000fc8000000001d */
[----:B------:R-:W-:-:S05]  /*0b60*/  FFMA R21, R26, R21, R27 ;  /* 0x000000151a157223 */ /* 0x000fca000000001b */
[----:B------:R-:W-:Y:S01]  /*0b70*/  STG.E desc[UR4][R14.64], R21 ;  /* 0x000000150e007986 */ /* 0x000fe2000c101904 */
[----:B------:R-:W-:Y:S05]  /*0b80*/  EXIT ;  /* 0x000000000000794d */ /* 0x000fea0003800000 */
.L_x_14:
        /* <DEDUP_REMOVED lines=15> */
.L_x_20:


//--------------------- .text._Z11convolutionPfS_S_iiii --------------------------
	.section	.text._Z11convolutionPfS_S_iiii,"ax",@progbits
	.align	128
        .global         _Z11convolutionPfS_S_iiii
        .type           _Z11convolutionPfS_S_iiii,@function
        .size           _Z11convolutionPfS_S_iiii,(.L_x_21 - _Z11convolutionPfS_S_iiii)
        .other          _Z11convolutionPfS_S_iiii,@"STO_CUDA_ENTRY STV_DEFAULT"
_Z11convolutionPfS_S_iiii:
.text._Z11convolutionPfS_S_iiii:
        /* <DEDUP_REMOVED lines=185> */
.L_x_15:
        /* <DEDUP_REMOVED lines=15> */
.L_x_21:


//--------------------- .nv.shared.reserved.0     --------------------------
	.section	.nv.shared.reserved.0,"aw",@nobits
	.weak		__nv_reservedSMEM_offset_0_alias
	.size		__nv_reservedSMEM_offset_0_alias, 0, 64
	.other		__nv_reservedSMEM_offset_0_alias,@"STO_CUDA_RESERVED_SHARED STV_DEFAULT"
__nv_reservedSMEM_offset_0_alias:
	.zero		0
	.zero		64


//--------------------- .nv.constant0._Z4tanhPfii --------------------------
	.section	.nv.constant0._Z4tanhPfii,"a",@progbits
	.sectionflags	@""
	.align	4
.nv.constant0._Z4tanhPfii:
	.zero		912


//--------------------- .nv.constant0._Z14matrix_productPfS_S_iii --------------------------
	.section	.nv.constant0._Z14matrix_productPfS_S_iii,"a",@progbits
	.sectionflags	@""
	.align	4
.nv.constant0._Z14matrix_productPfS_S_iii:
	.zero		932


//--------------------- .nv.constant0._Z11avg_poolingPfS_iiiii --------------------------
	.section	.nv.constant0._Z11avg_poolingPfS_iiiii,"a",@progbits
	.sectionflags	@""
	.align	4
.nv.constant0._Z11avg_poolingPfS_iiiii:
	.zero		932


//--------------------- .nv.constant0._Z13convolution3DPfS_S_iiii --------------------------
	.section	.nv.constant0._Z13convolution3DPfS_S_iiii,"a",@progbits
	.sectionflags	@""
	.align	4
.nv.constant0._Z13convolution3DPfS_S_iiii:
	.zero		936


//--------------------- .nv.constant0._Z11convolutionPfS_S_iiii --------------------------
	.section	.nv.constant0._Z11convolutionPfS_S_iiii,"a",@progbits
	.sectionflags	@""
	.align	4
.nv.constant0._Z11convolutionPfS_S_iiii:
	.zero		936


//--------------------- SYMBOLS --------------------------

	.type		.nv.reservedSmem.offset0,@object
	.size		.nv.reservedSmem.offset0,0x4
